	.target	sm_100

	.elftype	@"ET_EXEC"


//--------------------- .note.nv.tkinfo           --------------------------
	.section	.note.nv.tkinfo,"",@"SHT_NOTE"
	.sectionflags	@"SHF_NOTE_NV_TKINFO"
	.tkinfo
        /*0018*/ 	.word	0x00000081
        /*0030*/ 	.string	""
        /*0030*/ 	.string	"ptxas"
        /*0030*/ 	.string	"Cuda compilation tools, release 12.9, V12.9.86"
        /*0030*/ 	.string	"Build cuda_12.9.r12.9/compiler.36037853_0"
        /*0030*/ 	.string	"-regUsageLevel 10 -arch sm_100f -m 64 "



//--------------------- .note.nv.cuver            --------------------------
	.section	.note.nv.cuver,"",@"SHT_NOTE"
	.sectionflags	@"SHF_NOTE_NV_CUVER"
        /*0018*/ 	.short	0x0001
        /*001a*/ 	.short	0x0064
        /*001c*/ 	.short	0x0001
        /*001e*/ 	.short	0x0000
        /*0020*/ 	.short	0x0001
        /*0022*/ 	.short	0x0000


//--------------------- .nv.info                  --------------------------
	.section	.nv.info,"",@"SHT_CUDA_INFO"
	.align	4


	//----- nvinfo : EIATTR_REGCOUNT
	.align		4
        /*0000*/ 	.byte	0x04, 0x2f
        /*0002*/ 	.short	(.L_15 - .L_14)
	.align		4
.L_14:
        /*0004*/ 	.word	index@(_ZN9deep_gemm24sm100_fp8_gemm_1d1d_implILN4cute4UMMA5MajorE0ELS3_0ELj0ELj7168ELj2048ELj128ELj224ELj128ELj1ELj128ELj128ELj64ELj4ELj128ELj128ELj1ELb0ELj145ELNS_8GemmTypeE0ELb0EN7cutlass10bfloat16_tENS_16EpilogueIdentityEEEvPijjj14CUtensorMap_stS9_S9_S9_S9_)
        /*0008*/ 	.word	0x00000038


	//----- nvinfo : EIATTR_FRAME_SIZE
	.align		4
.L_15:
        /*000c*/ 	.byte	0x04, 0x11
        /*000e*/ 	.short	(.L_17 - .L_16)
	.align		4
.L_16:
        /*0010*/ 	.word	index@($__internal_3_$__cuda_sm20_div_u16)
        /*0014*/ 	.word	0x00000000


	//----- nvinfo : EIATTR_FRAME_SIZE
	.align		4
.L_17:
        /*0018*/ 	.byte	0x04, 0x11
        /*001a*/ 	.short	(.L_19 - .L_18)
	.align		4
.L_18:
        /*001c*/ 	.word	index@($__internal_2_$__cuda_sm10x_tcgen05_guardrail_trap_unallocated_columns_being_dealloced)
        /*0020*/ 	.word	0x00000000


	//----- nvinfo : EIATTR_FRAME_SIZE
	.align		4
.L_19:
        /*0024*/ 	.byte	0x04, 0x11
        /*0026*/ 	.short	(.L_21 - .L_20)
	.align		4
.L_20:
        /*0028*/ 	.word	index@($__internal_1_$__cuda_sm10x_tcgen05_guardrail_trap_phase_invalid_during_alloc)
        /*002c*/ 	.word	0x00000000


	//----- nvinfo : EIATTR_FRAME_SIZE
	.align		4
.L_21:
        /*0030*/ 	.byte	0x04, 0x11
        /*0032*/ 	.short	(.L_23 - .L_22)
	.align		4
.L_22:
        /*0034*/ 	.word	index@($__internal_0_$__cuda_sm10x_tcgen05_guardrail_trap_col_being_dealloced_not_returned_by_alloc)
        /*0038*/ 	.word	0x00000000


	//----- nvinfo : EIATTR_FRAME_SIZE
	.align		4
.L_23:
        /*003c*/ 	.byte	0x04, 0x11
        /*003e*/ 	.short	(.L_25 - .L_24)
	.align		4
.L_24:
        /*0040*/ 	.word	index@(_ZN9deep_gemm24sm100_fp8_gemm_1d1d_implILN4cute4UMMA5MajorE0ELS3_0ELj0ELj7168ELj2048ELj128ELj224ELj128ELj1ELj128ELj128ELj64ELj4ELj128ELj128ELj1ELb0ELj145ELNS_8GemmTypeE0ELb0EN7cutlass10bfloat16_tENS_16EpilogueIdentityEEEvPijjj14CUtensorMap_stS9_S9_S9_S9_)
        /*0044*/ 	.word	0x00000000


	//----- nvinfo : EIATTR_MIN_STACK_SIZE
	.align		4
.L_25:
        /*0048*/ 	.byte	0x04, 0x12
        /*004a*/ 	.short	(.L_27 - .L_26)
	.align		4
.L_26:
        /*004c*/ 	.word	index@(_ZN9deep_gemm24sm100_fp8_gemm_1d1d_implILN4cute4UMMA5MajorE0ELS3_0ELj0ELj7168ELj2048ELj128ELj224ELj128ELj1ELj128ELj128ELj64ELj4ELj128ELj128ELj1ELb0ELj145ELNS_8GemmTypeE0ELb0EN7cutlass10bfloat16_tENS_16EpilogueIdentityEEEvPijjj14CUtensorMap_stS9_S9_S9_S9_)
        /*0050*/ 	.word	0x00000000
.L_27:


//--------------------- .nv.info._ZN9deep_gemm24sm100_fp8_gemm_1d1d_implILN4cute4UMMA5MajorE0ELS3_0ELj0ELj7168ELj2048ELj128ELj224ELj128ELj1ELj128ELj128ELj64ELj4ELj128ELj128ELj1ELb0ELj145ELNS_8GemmTypeE0ELb0EN7cutlass10bfloat16_tENS_16EpilogueIdentityEEEvPijjj14CUtensorMap_stS9_S9_S9_S9_ --------------------------
	.section	.nv.info._ZN9deep_gemm24sm100_fp8_gemm_1d1d_implILN4cute4UMMA5MajorE0ELS3_0ELj0ELj7168ELj2048ELj128ELj224ELj128ELj1ELj128ELj128ELj64ELj4ELj128ELj128ELj1ELb0ELj145ELNS_8GemmTypeE0ELb0EN7cutlass10bfloat16_tENS_16EpilogueIdentityEEEvPijjj14CUtensorMap_stS9_S9_S9_S9_,"",@"SHT_CUDA_INFO"
	.sectionflags	@""
	.align	4


	//----- nvinfo : EIATTR_CUDA_API_VERSION
	.align		4
        /*0000*/ 	.byte	0x04, 0x37
        /*0002*/ 	.short	(.L_29 - .L_28)
.L_28:
        /*0004*/ 	.word	0x00000081


	//----- nvinfo : EIATTR_KPARAM_INFO
	.align		4
.L_29:
        /*0008*/ 	.byte	0x04, 0x17
        /*000a*/ 	.short	(.L_31 - .L_30)
.L_30:
        /*000c*/ 	.word	0x00000000
        /*0010*/ 	.short	0x0008
        /*0012*/ 	.short	0x0240
        /*0014*/ 	.byte	0x00, 0xf0, 0x01, 0x02


	//----- nvinfo : EIATTR_KPARAM_INFO
	.align		4
.L_31:
        /*0018*/ 	.byte	0x04, 0x17
        /*001a*/ 	.short	(.L_33 - .L_32)
.L_32:
        /*001c*/ 	.word	0x00000000
        /*0020*/ 	.short	0x0007
        /*0022*/ 	.short	0x01c0
        /*0024*/ 	.byte	0x00, 0xf0, 0x01, 0x02


	//----- nvinfo : EIATTR_KPARAM_INFO
	.align		4
.L_33:
        /*0028*/ 	.byte	0x04, 0x17
        /*002a*/ 	.short	(.L_35 - .L_34)
.L_34:
        /*002c*/ 	.word	0x00000000
        /*0030*/ 	.short	0x0006
        /*0032*/ 	.short	0x0140
        /*0034*/ 	.byte	0x00, 0xf0, 0x01, 0x02


	//----- nvinfo : EIATTR_KPARAM_INFO
	.align		4
.L_35:
        /*0038*/ 	.byte	0x04, 0x17
        /*003a*/ 	.short	(.L_37 - .L_36)
.L_36:
        /*003c*/ 	.word	0x00000000
        /*0040*/ 	.short	0x0005
        /*0042*/ 	.short	0x00c0
        /*0044*/ 	.byte	0x00, 0xf0, 0x01, 0x02


	//----- nvinfo : EIATTR_KPARAM_INFO
	.align		4
.L_37:
        /*0048*/ 	.byte	0x04, 0x17
        /*004a*/ 	.short	(.L_39 - .L_38)
.L_38:
        /*004c*/ 	.word	0x00000000
        /*0050*/ 	.short	0x0004
        /*0052*/ 	.short	0x0040
        /*0054*/ 	.byte	0x00, 0xf0, 0x01, 0x02


	//----- nvinfo : EIATTR_KPARAM_INFO
	.align		4
.L_39:
        /*0058*/ 	.byte	0x04, 0x17
        /*005a*/ 	.short	(.L_41 - .L_40)
.L_40:
        /*005c*/ 	.word	0x00000000
        /*0060*/ 	.short	0x0003
        /*0062*/ 	.short	0x0010
        /*0064*/ 	.byte	0x00, 0xf0, 0x11, 0x00


	//----- nvinfo : EIATTR_KPARAM_INFO
	.align		4
.L_41:
        /*0068*/ 	.byte	0x04, 0x17
        /*006a*/ 	.short	(.L_43 - .L_42)
.L_42:
        /*006c*/ 	.word	0x00000000
        /*0070*/ 	.short	0x0002
        /*0072*/ 	.short	0x000c
        /*0074*/ 	.byte	0x00, 0xf0, 0x11, 0x00


	//----- nvinfo : EIATTR_KPARAM_INFO
	.align		4
.L_43:
        /*0078*/ 	.byte	0x04, 0x17
        /*007a*/ 	.short	(.L_45 - .L_44)
.L_44:
        /*007c*/ 	.word	0x00000000
        /*0080*/ 	.short	0x0001
        /*0082*/ 	.short	0x0008
        /*0084*/ 	.byte	0x00, 0xf0, 0x11, 0x00


	//----- nvinfo : EIATTR_KPARAM_INFO
	.align		4
.L_45:
        /*0088*/ 	.byte	0x04, 0x17
        /*008a*/ 	.short	(.L_47 - .L_46)
.L_46:
        /*008c*/ 	.word	0x00000000
        /*0090*/ 	.short	0x0000
        /*0092*/ 	.short	0x0000
        /*0094*/ 	.byte	0x00, 0xf5, 0x21, 0x00


	//----- nvinfo : EIATTR_AT_ENTRY_FRAGMENTS
	.align		4
.L_47:
        /*0098*/ 	.byte	0x04, 0x4f
        /*009a*/ 	.short	(.L_49 - .L_48)


	//   ....[0]....
.L_48:
        /*009c*/ 	.word	0x00000004


	//----- nvinfo : EIATTR_RESERVED_SMEM_USED
	.align		4
.L_49:
        /*00a0*/ 	.byte	0x01, 0x41
	.zero		2


	//----- nvinfo : EIATTR_SPARSE_MMA_MASK
	.align		4
        /*00a4*/ 	.byte	0x03, 0x50
        /*00a6*/ 	.short	0x0000


	//----- nvinfo : EIATTR_TCGEN05_1CTA_USED
	.align		4
        /*00a8*/ 	.byte	0x01, 0x51
	.zero		2


	//----- nvinfo : EIATTR_MAXREG_COUNT
	.align		4
        /*00ac*/ 	.byte	0x03, 0x1b
        /*00ae*/ 	.short	0x00ff


	//----- nvinfo : EIATTR_NUM_BARRIERS
	.align		4
        /*00b0*/ 	.byte	0x02, 0x4c
        /*00b2*/ 	.byte	0x09
	.zero		1


	//----- nvinfo : EIATTR_INT_WARP_WIDE_INSTR_OFFSETS
	.align		4
        /*00b4*/ 	.byte	0x04, 0x31
        /*00b6*/ 	.short	(.L_51 - .L_50)


	//   ....[0]....
.L_50:
        /*00b8*/ 	.word	0x00005060


	//   ....[1]....
        /*00bc*/ 	.word	0x00005080


	//----- nvinfo : EIATTR_COOP_GROUP_MASK_REGIDS
	.align		4
.L_51:
        /*00c0*/ 	.byte	0x04, 0x29
        /*00c2*/ 	.short	(.L_53 - .L_52)


	//   ....[0]....
.L_52:
        /*00c4*/ 	.word	0xffffffff


	//   ....[1]....
        /*00c8*/ 	.word	0xffffffff


	//   ....[2]....
        /*00cc*/ 	.word	0xffffffff


	//   ....[3]....
        /*00d0*/ 	.word	0xffffffff


	//   ....[4]....
        /*00d4*/ 	.word	0xffffffff


	//   ....[5]....
        /*00d8*/ 	.word	0xffffffff


	//   ....[6]....
        /*00dc*/ 	.word	0xffffffff


	//   ....[7]....
        /*00e0*/ 	.word	0xffffffff


	//   ....[8]....
        /*00e4*/ 	.word	0xffffffff


	//   ....[9]....
        /*00e8*/ 	.word	0xffffffff


	//   ....[10]....
        /*00ec*/ 	.word	0xffffffff


	//   ....[11]....
        /*00f0*/ 	.word	0xffffffff


	//   ....[12]....
        /*00f4*/ 	.word	0xffffffff


	//   ....[13]....
        /*00f8*/ 	.word	0xffffffff


	//----- nvinfo : EIATTR_COOP_GROUP_INSTR_OFFSETS
	.align		4
.L_53:
        /*00fc*/ 	.byte	0x04, 0x28
        /*00fe*/ 	.short	(.L_55 - .L_54)


	//   ....[0]....
.L_54:
        /*0100*/ 	.word	0x00000030


	//   ....[1]....
        /*0104*/ 	.word	0x00000470


	//   ....[2]....
        /*0108*/ 	.word	0x00000730


	//   ....[3]....
        /*010c*/ 	.word	0x00000b70


	//   ....[4]....
        /*0110*/ 	.word	0x00000c20


	//   ....[5]....
        /*0114*/ 	.word	0x00000cd0


	//   ....[6]....
        /*0118*/ 	.word	0x000012f0


	//   ....[7]....
        /*011c*/ 	.word	0x00001310


	//   ....[8]....
        /*0120*/ 	.word	0x00001330


	//   ....[9]....
        /*0124*/ 	.word	0x00001580


	//   ....[10]....
        /*0128*/ 	.word	0x000015b0


	//   ....[11]....
        /*012c*/ 	.word	0x000015d0


	//   ....[12]....
        /*0130*/ 	.word	0x00004f80


	//   ....[13]....
        /*0134*/ 	.word	0x00005140


	//----- nvinfo : EIATTR_VRC_CTA_INIT_COUNT
	.align		4
.L_55:
        /*0138*/ 	.byte	0x02, 0x4a
        /*013a*/ 	.byte	0x80
	.zero		1


	//----- nvinfo : EIATTR_MBARRIER_INSTR_OFFSETS
	.align		4
        /*013c*/ 	.byte	0x04, 0x39
        /*013e*/ 	.short	(.L_57 - .L_56)


	//   ....[0]....
.L_56:
        /*0140*/ 	.word	0x00000330
        /*0144*/ 	.word	0x000000ff
        /*0148*/ 	.word	0x00031800
        /*014c*/ 	.short	0x0100
        /*014e*/ 	.byte	0x05
	.zero		1


	//   ....[1]....
        /*0150*/ 	.word	0x00000340
        /*0154*/ 	.word	0x000000ff
        /*0158*/ 	.word	0x00031820
        /*015c*/ 	.short	0x0100
        /*015e*/ 	.byte	0x05
	.zero		1


	//   ....[2]....
        /*0160*/ 	.word	0x00000350
        /*0164*/ 	.word	0x000000ff
        /*0168*/ 	.word	0x00031840
        /*016c*/ 	.short	0x0100
        /*016e*/ 	.byte	0x05
	.zero		1


	//   ....[3]....
        /*0170*/ 	.word	0x00000360
        /*0174*/ 	.word	0x000000ff
        /*0178*/ 	.word	0x00031808
        /*017c*/ 	.short	0x0100
        /*017e*/ 	.byte	0x05
	.zero		1


	//   ....[4]....
        /*0180*/ 	.word	0x00000370
        /*0184*/ 	.word	0x000000ff
        /*0188*/ 	.word	0x00031828
        /*018c*/ 	.short	0x0100
        /*018e*/ 	.byte	0x05
	.zero		1


	//   ....[5]....
        /*0190*/ 	.word	0x00000380
        /*0194*/ 	.word	0x000000ff
        /*0198*/ 	.word	0x00031848
        /*019c*/ 	.short	0x0100
        /*019e*/ 	.byte	0x05
	.zero		1


	//   ....[6]....
        /*01a0*/ 	.word	0x00000390
        /*01a4*/ 	.word	0x000000ff
        /*01a8*/ 	.word	0x00031810
        /*01ac*/ 	.short	0x0100
        /*01ae*/ 	.byte	0x05
	.zero		1


	//   ....[7]....
        /*01b0*/ 	.word	0x000003a0
        /*01b4*/ 	.word	0x000000ff
        /*01b8*/ 	.word	0x00031830
        /*01bc*/ 	.short	0x0100
        /*01be*/ 	.byte	0x05
	.zero		1


	//   ....[8]....
        /*01c0*/ 	.word	0x000003b0
        /*01c4*/ 	.word	0x000000ff
        /*01c8*/ 	.word	0x00031850
        /*01cc*/ 	.short	0x0100
        /*01ce*/ 	.byte	0x05
	.zero		1


	//   ....[9]....
        /*01d0*/ 	.word	0x000003c0
        /*01d4*/ 	.word	0x000000ff
        /*01d8*/ 	.word	0x00031818
        /*01dc*/ 	.short	0x0100
        /*01de*/ 	.byte	0x05
	.zero		1


	//   ....[10]....
        /*01e0*/ 	.word	0x000003d0
        /*01e4*/ 	.word	0x000000ff
        /*01e8*/ 	.word	0x00031838
        /*01ec*/ 	.short	0x0100
        /*01ee*/ 	.byte	0x05
	.zero		1


	//   ....[11]....
        /*01f0*/ 	.word	0x000003e0
        /*01f4*/ 	.word	0x000000ff
        /*01f8*/ 	.word	0x00031858
        /*01fc*/ 	.short	0x0100
        /*01fe*/ 	.byte	0x05
	.zero		1


	//   ....[12]....
        /*0200*/ 	.word	0x000003f0
        /*0204*/ 	.word	0x000000ff
        /*0208*/ 	.word	0x00031860
        /*020c*/ 	.short	0x0100
        /*020e*/ 	.byte	0x05
	.zero		1


	//   ....[13]....
        /*0210*/ 	.word	0x00000400
        /*0214*/ 	.word	0x000000ff
        /*0218*/ 	.word	0x00031870
        /*021c*/ 	.short	0x0100
        /*021e*/ 	.byte	0x05
	.zero		1


	//   ....[14]....
        /*0220*/ 	.word	0x00000410
        /*0224*/ 	.word	0x000000ff
        /*0228*/ 	.word	0x00031868
        /*022c*/ 	.short	0x0100
        /*022e*/ 	.byte	0x05
	.zero		1


	//   ....[15]....
        /*0230*/ 	.word	0x00000420
        /*0234*/ 	.word	0x000000ff
        /*0238*/ 	.word	0x00031878
        /*023c*/ 	.short	0x0100
        /*023e*/ 	.byte	0x05
	.zero		1


	//   ....[16]....
        /*0240*/ 	.word	0x00000a20
        /*0244*/ 	.word	0x00000002
        /*0248*/ 	.word	0x00031800
        /*024c*/ 	.short	0x010a
        /*024e*/ 	.byte	0xff
	.zero		1


	//   ....[17]....
        /*0250*/ 	.word	0x00000db0
        /*0254*/ 	.word	0x00000002
        /*0258*/ 	.word	0x00000000
        /*025c*/ 	.short	0x0101
        /*025e*/ 	.byte	0xff
	.zero		1


	//   ....[18]....
        /*0260*/ 	.word	0x000010e0
        /*0264*/ 	.word	0x00000000
        /*0268*/ 	.word	0x00031870
        /*026c*/ 	.short	0x010a
        /*026e*/ 	.byte	0x08
	.zero		1


	//   ....[19]....
        /*0270*/ 	.word	0x00001180
        /*0274*/ 	.word	0x000000ff
        /*0278*/ 	.word	0x00031840
        /*027c*/ 	.short	0x010a
        /*027e*/ 	.byte	0x0d
	.zero		1


	//   ....[20]....
        /*0280*/ 	.word	0x00001550
        /*0284*/ 	.word	0x000000ff
        /*0288*/ 	.word	0x00031840
        /*028c*/ 	.short	0x010a
        /*028e*/ 	.byte	0x09
	.zero		1


	//   ....[21]....
        /*0290*/ 	.word	0x00001ab0
        /*0294*/ 	.word	0x00000000
        /*0298*/ 	.word	0x00031820
        /*029c*/ 	.short	0x010a
        /*029e*/ 	.byte	0xff
	.zero		1


	//   ....[22]....
        /*02a0*/ 	.word	0x00001e50
        /*02a4*/ 	.word	0x00000000
        /*02a8*/ 	.word	0x00031828
        /*02ac*/ 	.short	0x010a
        /*02ae*/ 	.byte	0xff
	.zero		1


	//   ....[23]....
        /*02b0*/ 	.word	0x00001fc0
        /*02b4*/ 	.word	0x00000000
        /*02b8*/ 	.word	0x00031830
        /*02bc*/ 	.short	0x010a
        /*02be*/ 	.byte	0xff
	.zero		1


	//   ....[24]....
        /*02c0*/ 	.word	0x00002120
        /*02c4*/ 	.word	0x00000000
        /*02c8*/ 	.word	0x00031838
        /*02cc*/ 	.short	0x010a
        /*02ce*/ 	.byte	0xff
	.zero		1


	//   ....[25]....
        /*02d0*/ 	.word	0x00002250
        /*02d4*/ 	.word	0x00000000
        /*02d8*/ 	.word	0x00031820
        /*02dc*/ 	.short	0x010a
        /*02de*/ 	.byte	0xff
	.zero		1


	//   ....[26]....
        /*02e0*/ 	.word	0x00002460
        /*02e4*/ 	.word	0x00000000
        /*02e8*/ 	.word	0x00031828
        /*02ec*/ 	.short	0x010a
        /*02ee*/ 	.byte	0xff
	.zero		1


	//   ....[27]....
        /*02f0*/ 	.word	0x00002590
        /*02f4*/ 	.word	0x00000000
        /*02f8*/ 	.word	0x00031830
        /*02fc*/ 	.short	0x010a
        /*02fe*/ 	.byte	0xff
	.zero		1


	//   ....[28]....
        /*0300*/ 	.word	0x000026c0
        /*0304*/ 	.word	0x00000000
        /*0308*/ 	.word	0x00031838
        /*030c*/ 	.short	0x010a
        /*030e*/ 	.byte	0xff
	.zero		1


	//   ....[29]....
        /*0310*/ 	.word	0x000027f0
        /*0314*/ 	.word	0x00000000
        /*0318*/ 	.word	0x00031820
        /*031c*/ 	.short	0x010a
        /*031e*/ 	.byte	0xff
	.zero		1


	//   ....[30]....
        /*0320*/ 	.word	0x00002a00
        /*0324*/ 	.word	0x00000000
        /*0328*/ 	.word	0x00031828
        /*032c*/ 	.short	0x010a
        /*032e*/ 	.byte	0xff
	.zero		1


	//   ....[31]....
        /*0330*/ 	.word	0x00002b30
        /*0334*/ 	.word	0x00000000
        /*0338*/ 	.word	0x00031830
        /*033c*/ 	.short	0x010a
        /*033e*/ 	.byte	0xff
	.zero		1


	//   ....[32]....
        /*0340*/ 	.word	0x00002c60
        /*0344*/ 	.word	0x00000000
        /*0348*/ 	.word	0x00031838
        /*034c*/ 	.short	0x010a
        /*034e*/ 	.byte	0xff
	.zero		1


	//   ....[33]....
        /*0350*/ 	.word	0x00002d90
        /*0354*/ 	.word	0x00000000
        /*0358*/ 	.word	0x00031820
        /*035c*/ 	.short	0x010a
        /*035e*/ 	.byte	0xff
	.zero		1


	//   ....[34]....
        /*0360*/ 	.word	0x00002fa0
        /*0364*/ 	.word	0x00000000
        /*0368*/ 	.word	0x00031828
        /*036c*/ 	.short	0x010a
        /*036e*/ 	.byte	0xff
	.zero		1


	//   ....[35]....
        /*0370*/ 	.word	0x000030d0
        /*0374*/ 	.word	0x00000000
        /*0378*/ 	.word	0x00031830
        /*037c*/ 	.short	0x010a
        /*037e*/ 	.byte	0xff
	.zero		1


	//   ....[36]....
        /*0380*/ 	.word	0x00003200
        /*0384*/ 	.word	0x00000000
        /*0388*/ 	.word	0x00031838
        /*038c*/ 	.short	0x010a
        /*038e*/ 	.byte	0xff
	.zero		1


	//   ....[37]....
        /*0390*/ 	.word	0x00003680
        /*0394*/ 	.word	0x00000002
        /*0398*/ 	.word	0x00031860
        /*039c*/ 	.short	0x010a
        /*039e*/ 	.byte	0xff
	.zero		1


	//   ....[38]....
        /*03a0*/ 	.word	0x00004e00
        /*03a4*/ 	.word	0x00000002
        /*03a8*/ 	.word	0x00000000
        /*03ac*/ 	.short	0x0101
        /*03ae*/ 	.byte	0xff
	.zero		1


	//   ....[39]....
        /*03b0*/ 	.word	0x00005170
        /*03b4*/ 	.word	0x00000002
        /*03b8*/ 	.word	0x00031800
        /*03bc*/ 	.short	0x010a
        /*03be*/ 	.byte	0xff
	.zero		1


	//   ....[40]....
        /*03c0*/ 	.word	0x000051f0
        /*03c4*/ 	.word	0x00000000
        /*03c8*/ 	.word	0x00031870
        /*03cc*/ 	.short	0x010a
        /*03ce*/ 	.byte	0xff
	.zero		1


	//   ....[41]....
        /*03d0*/ 	.word	0x00005260
        /*03d4*/ 	.word	0x00000002
        /*03d8*/ 	.word	0x00031840
        /*03dc*/ 	.short	0x010a
        /*03de*/ 	.byte	0xff
	.zero		1


	//   ....[42]....
        /*03e0*/ 	.word	0x000052d0
        /*03e4*/ 	.word	0x00000000
        /*03e8*/ 	.word	0x00031840
        /*03ec*/ 	.short	0x010a
        /*03ee*/ 	.byte	0xff
	.zero		1


	//   ....[43]....
        /*03f0*/ 	.word	0x00005340
        /*03f4*/ 	.word	0x00000000
        /*03f8*/ 	.word	0x00031820
        /*03fc*/ 	.short	0x010a
        /*03fe*/ 	.byte	0xff
	.zero		1


	//   ....[44]....
        /*0400*/ 	.word	0x000053b0
        /*0404*/ 	.word	0x00000000
        /*0408*/ 	.word	0x00031828
        /*040c*/ 	.short	0x010a
        /*040e*/ 	.byte	0xff
	.zero		1


	//   ....[45]....
        /*0410*/ 	.word	0x00005420
        /*0414*/ 	.word	0x00000000
        /*0418*/ 	.word	0x00031830
        /*041c*/ 	.short	0x010a
        /*041e*/ 	.byte	0xff
	.zero		1


	//   ....[46]....
        /*0420*/ 	.word	0x00005490
        /*0424*/ 	.word	0x00000000
        /*0428*/ 	.word	0x00031838
        /*042c*/ 	.short	0x010a
        /*042e*/ 	.byte	0xff
	.zero		1


	//   ....[47]....
        /*0430*/ 	.word	0x000054e0
        /*0434*/ 	.word	0x00000000
        /*0438*/ 	.word	0x00031820
        /*043c*/ 	.short	0x010a
        /*043e*/ 	.byte	0xff
	.zero		1


	//   ....[48]....
        /*0440*/ 	.word	0x00005530
        /*0444*/ 	.word	0x00000000
        /*0448*/ 	.word	0x00031828
        /*044c*/ 	.short	0x010a
        /*044e*/ 	.byte	0xff
	.zero		1


	//   ....[49]....
        /*0450*/ 	.word	0x00005580
        /*0454*/ 	.word	0x00000000
        /*0458*/ 	.word	0x00031830
        /*045c*/ 	.short	0x010a
        /*045e*/ 	.byte	0xff
	.zero		1


	//   ....[50]....
        /*0460*/ 	.word	0x000055d0
        /*0464*/ 	.word	0x00000000
        /*0468*/ 	.word	0x00031838
        /*046c*/ 	.short	0x010a
        /*046e*/ 	.byte	0xff
	.zero		1


	//   ....[51]....
        /*0470*/ 	.word	0x00005640
        /*0474*/ 	.word	0x00000000
        /*0478*/ 	.word	0x00031820
        /*047c*/ 	.short	0x010a
        /*047e*/ 	.byte	0xff
	.zero		1


	//   ....[52]....
        /*0480*/ 	.word	0x000056b0
        /*0484*/ 	.word	0x00000000
        /*0488*/ 	.word	0x00031828
        /*048c*/ 	.short	0x010a
        /*048e*/ 	.byte	0xff
	.zero		1


	//   ....[53]....
        /*0490*/ 	.word	0x00005720
        /*0494*/ 	.word	0x00000000
        /*0498*/ 	.word	0x00031830
        /*049c*/ 	.short	0x010a
        /*049e*/ 	.byte	0xff
	.zero		1


	//   ....[54]....
        /*04a0*/ 	.word	0x00005790
        /*04a4*/ 	.word	0x00000000
        /*04a8*/ 	.word	0x00031838
        /*04ac*/ 	.short	0x010a
        /*04ae*/ 	.byte	0xff
	.zero		1


	//   ....[55]....
        /*04b0*/ 	.word	0x000057e0
        /*04b4*/ 	.word	0x00000000
        /*04b8*/ 	.word	0x00031820
        /*04bc*/ 	.short	0x010a
        /*04be*/ 	.byte	0xff
	.zero		1


	//   ....[56]....
        /*04c0*/ 	.word	0x00005830
        /*04c4*/ 	.word	0x00000000
        /*04c8*/ 	.word	0x00031828
        /*04cc*/ 	.short	0x010a
        /*04ce*/ 	.byte	0xff
	.zero		1


	//   ....[57]....
        /*04d0*/ 	.word	0x00005880
        /*04d4*/ 	.word	0x00000000
        /*04d8*/ 	.word	0x00031830
        /*04dc*/ 	.short	0x010a
        /*04de*/ 	.byte	0xff
	.zero		1


	//   ....[58]....
        /*04e0*/ 	.word	0x000058d0
        /*04e4*/ 	.word	0x00000000
        /*04e8*/ 	.word	0x00031838
        /*04ec*/ 	.short	0x010a
        /*04ee*/ 	.byte	0xff
	.zero		1


	//   ....[59]....
        /*04f0*/ 	.word	0x00005930
        /*04f4*/ 	.word	0x00000002
        /*04f8*/ 	.word	0x00031860
        /*04fc*/ 	.short	0x010a
        /*04fe*/ 	.byte	0xff
	.zero		1


	//----- nvinfo : EIATTR_NUM_MBARRIERS
	.align		4
.L_57:
        /*0500*/ 	.byte	0x03, 0x38
        /*0502*/ 	.short	0x0010


	//----- nvinfo : EIATTR_EXIT_INSTR_OFFSETS
	.align		4
        /*0504*/ 	.byte	0x04, 0x1c
        /*0506*/ 	.short	(.L_59 - .L_58)


	//   ....[0]....
.L_58:
        /*0508*/ 	.word	0x00000830


	//   ....[1]....
        /*050c*/ 	.word	0x00000e10


	//   ....[2]....
        /*0510*/ 	.word	0x00000ef0


	//   ....[3]....
        /*0514*/ 	.word	0x000018d0


	//   ....[4]....
        /*0518*/ 	.word	0x00001940


	//   ....[5]....
        /*051c*/ 	.word	0x00003350


	//   ....[6]....
        /*0520*/ 	.word	0x000033b0


	//   ....[7]....
        /*0524*/ 	.word	0x00004f60


	//   ....[8]....
        /*0528*/ 	.word	0x00005150


	//----- nvinfo : EIATTR_MAX_THREADS
	.align		4
.L_59:
        /*052c*/ 	.byte	0x04, 0x05
        /*052e*/ 	.short	(.L_61 - .L_60)
.L_60:
        /*0530*/ 	.word	0x00000100
        /*0534*/ 	.word	0x00000001
        /*0538*/ 	.word	0x00000001


	//----- nvinfo : EIATTR_CRS_STACK_SIZE
	.align		4
.L_61:
        /*053c*/ 	.byte	0x04, 0x1e
        /*053e*/ 	.short	(.L_63 - .L_62)
.L_62:
        /*0540*/ 	.word	0x00000000


	//----- nvinfo : EIATTR_CBANK_PARAM_SIZE
	.align		4
.L_63:
        /*0544*/ 	.byte	0x03, 0x19
        /*0546*/ 	.short	0x02c0


	//----- nvinfo : EIATTR_PARAM_CBANK
	.align		4
        /*0548*/ 	.byte	0x04, 0x0a
        /*054a*/ 	.short	(.L_65 - .L_64)
	.align		4
.L_64:
        /*054c*/ 	.word	index@(.nv.constant0._ZN9deep_gemm24sm100_fp8_gemm_1d1d_implILN4cute4UMMA5MajorE0ELS3_0ELj0ELj7168ELj2048ELj128ELj224ELj128ELj1ELj128ELj128ELj64ELj4ELj128ELj128ELj1ELb0ELj145ELNS_8GemmTypeE0ELb0EN7cutlass10bfloat16_tENS_16EpilogueIdentityEEEvPijjj14CUtensorMap_stS9_S9_S9_S9_)
        /*0550*/ 	.short	0x0380
        /*0552*/ 	.short	0x02c0


	//----- nvinfo : EIATTR_SW_WAR
	.align		4
.L_65:
        /*0554*/ 	.byte	0x04, 0x36
        /*0556*/ 	.short	(.L_67 - .L_66)
.L_66:
        /*0558*/ 	.word	0x00000008
.L_67:


//--------------------- .nv.compat                --------------------------
	.section	.nv.compat,"",@"SHT_CUDA_COMPAT_INFO"
	.align	4
        /*0000*/ 	.byte	0x02, 0x02, 0x02, 0x00, 0x02, 0x05, 0x05, 0x00, 0x02, 0x03, 0x01, 0x00, 0x02, 0x06, 0x01, 0x00


//--------------------- .nv.callgraph             --------------------------
	.section	.nv.callgraph,"",@"SHT_CUDA_CALLGRAPH"
	.align	4
	.sectionentsize	8
	.align		4
        /*0000*/ 	.word	0x00000000
	.align		4
        /*0004*/ 	.word	0xffffffff
	.align		4
        /*0008*/ 	.word	0x00000000
	.align		4
        /*000c*/ 	.word	0xfffffffe
	.align		4
        /*0010*/ 	.word	0x00000000
	.align		4
        /*0014*/ 	.word	0xfffffffd
	.align		4
        /*0018*/ 	.word	0x00000000
	.align		4
        /*001c*/ 	.word	0xfffffffc


//--------------------- .nv.constant4             --------------------------
	.section	.nv.constant4,"a",@progbits
	.align	8
	.align		8
.nv.constant4:
        /*0000*/ 	.dword	_ZN47_INTERNAL_82860217_9_kernel_cu_702d5225_28984864cuda3std3__45__cpo5beginE
	.align		8
        /*0008*/ 	.dword	_ZN47_INTERNAL_82860217_9_kernel_cu_702d5225_28984864cuda3std3__45__cpo3endE
	.align		8
        /*0010*/ 	.dword	_ZN47_INTERNAL_82860217_9_kernel_cu_702d5225_28984864cuda3std3__45__cpo6cbeginE
	.align		8
        /*0018*/ 	.dword	_ZN47_INTERNAL_82860217_9_kernel_cu_702d5225_28984864cuda3std3__45__cpo4cendE
	.align		8
        /*0020*/ 	.dword	_ZN47_INTERNAL_82860217_9_kernel_cu_702d5225_28984864cuda3std3__449_GLOBAL__N__82860217_9_kernel_cu_702d5225_28984866ignoreE
	.align		8
        /*0028*/ 	.dword	_ZN47_INTERNAL_82860217_9_kernel_cu_702d5225_28984864cuda3std3__419piecewise_constructE
	.align		8
        /*0030*/ 	.dword	_ZN47_INTERNAL_82860217_9_kernel_cu_702d5225_28984864cuda3std3__48in_placeE
	.align		8
        /*0038*/ 	.dword	_ZN47_INTERNAL_82860217_9_kernel_cu_702d5225_28984864cuda3std6ranges3__45__cpo4swapE
	.align		8
        /*0040*/ 	.dword	_ZN47_INTERNAL_82860217_9_kernel_cu_702d5225_28984864cuda3std6ranges3__45__cpo9iter_moveE
	.align		8
        /*0048*/ 	.dword	_ZN47_INTERNAL_82860217_9_kernel_cu_702d5225_28984864cute7productE
	.align		8
        /*0050*/ 	.dword	_ZN47_INTERNAL_82860217_9_kernel_cu_702d5225_28984864cute1_E


//--------------------- .text._ZN9deep_gemm24sm100_fp8_gemm_1d1d_implILN4cute4UMMA5MajorE0ELS3_0ELj0ELj7168ELj2048ELj128ELj224ELj128ELj1ELj128ELj128ELj64ELj4ELj128ELj128ELj1ELb0ELj145ELNS_8GemmTypeE0ELb0EN7cutlass10bfloat16_tENS_16EpilogueIdentityEEEvPijjj14CUtensorMap_stS9_S9_S9_S9_ --------------------------
	.section	.text._ZN9deep_gemm24sm100_fp8_gemm_1d1d_implILN4cute4UMMA5MajorE0ELS3_0ELj0ELj7168ELj2048ELj128ELj224ELj128ELj1ELj128ELj128ELj64ELj4ELj128ELj128ELj1ELb0ELj145ELNS_8GemmTypeE0ELb0EN7cutlass10bfloat16_tENS_16EpilogueIdentityEEEvPijjj14CUtensorMap_stS9_S9_S9_S9_,"ax",@progbits
	.align	128
        .global         _ZN9deep_gemm24sm100_fp8_gemm_1d1d_implILN4cute4UMMA5MajorE0ELS3_0ELj0ELj7168ELj2048ELj128ELj224ELj128ELj1ELj128ELj128ELj64ELj4ELj128ELj128ELj1ELb0ELj145ELNS_8GemmTypeE0ELb0EN7cutlass10bfloat16_tENS_16EpilogueIdentityEEEvPijjj14CUtensorMap_stS9_S9_S9_S9_
        .type           _ZN9deep_gemm24sm100_fp8_gemm_1d1d_implILN4cute4UMMA5MajorE0ELS3_0ELj0ELj7168ELj2048ELj128ELj224ELj128ELj1ELj128ELj128ELj64ELj4ELj128ELj128ELj1ELb0ELj145ELNS_8GemmTypeE0ELb0EN7cutlass10bfloat16_tENS_16EpilogueIdentityEEEvPijjj14CUtensorMap_stS9_S9_S9_S9_,@function
        .size           _ZN9deep_gemm24sm100_fp8_gemm_1d1d_implILN4cute4UMMA5MajorE0ELS3_0ELj0ELj7168ELj2048ELj128ELj224ELj128ELj1ELj128ELj128ELj64ELj4ELj128ELj128ELj1ELb0ELj145ELNS_8GemmTypeE0ELb0EN7cutlass10bfloat16_tENS_16EpilogueIdentityEEEvPijjj14CUtensorMap_stS9_S9_S9_S9_,(.L_x_100 - _ZN9deep_gemm24sm100_fp8_gemm_1d1d_implILN4cute4UMMA5MajorE0ELS3_0ELj0ELj7168ELj2048ELj128ELj224ELj128ELj1ELj128ELj128ELj64ELj4ELj128ELj128ELj1ELb0ELj145ELNS_8GemmTypeE0ELb0EN7cutlass10bfloat16_tENS_16EpilogueIdentityEEEvPijjj14CUtensorMap_stS9_S9_S9_S9_)
        .other          _ZN9deep_gemm24sm100_fp8_gemm_1d1d_implILN4cute4UMMA5MajorE0ELS3_0ELj0ELj7168ELj2048ELj128ELj224ELj128ELj1ELj128ELj128ELj64ELj4ELj128ELj128ELj1ELb0ELj145ELNS_8GemmTypeE0ELb0EN7cutlass10bfloat16_tENS_16EpilogueIdentityEEEvPijjj14CUtensorMap_stS9_S9_S9_S9_,@"STO_CUDA_ENTRY STV_DEFAULT"
_ZN9deep_gemm24sm100_fp8_gemm_1d1d_implILN4cute4UMMA5MajorE0ELS3_0ELj0ELj7168ELj2048ELj128ELj224ELj128ELj1ELj128ELj128ELj64ELj4ELj128ELj128ELj1ELb0ELj145ELNS_8GemmTypeE0ELb0EN7cutlass10bfloat16_tENS_16EpilogueIdentityEEEvPijjj14CUtensorMap_stS9_S9_S9_S9_:
.text._ZN9deep_gemm24sm100_fp8_gemm_1d1d_implILN4cute4UMMA5MajorE0ELS3_0ELj0ELj7168ELj2048ELj128ELj224ELj128ELj1ELj128ELj128ELj64ELj4ELj128ELj128ELj1ELb0ELj145ELNS_8GemmTypeE0ELb0EN7cutlass10bfloat16_tENS_16EpilogueIdentityEEEvPijjj14CUtensorMap_stS9_S9_S9_S9_:
[----:B------:R-:W1:Y:S01]  /*0000*/  LDC R1, c[0x0][0x37c] ;  /* 0x0000df00ff017b82 */ /* 0x000e620000000800 */
[----:B------:R-:W2:Y:S02]  /*0010*/  S2R R0, SR_TID.X ;  /* 0x0000000000007919 */ /* 0x000ea40000002100 */
[----:B--2---:R-:W-:-:S05]  /*0020*/  SHF.R.U32.HI R0, RZ, 0x5, R0 ;  /* 0x00000005ff007819 */ /* 0x004fca0000011600 */
[----:B------:R-:W2:Y:S02]  /*0030*/  SHFL.IDX PT, R3, R0, RZ, 0x1f ;  /* 0x00001fff00037589 */ /* 0x000ea400000e0000 */
[----:B--2---:R-:W-:-:S13]  /*0040*/  ISETP.NE.AND P0, PT, R3, 0x2, PT ;  /* 0x000000020300780c */ /* 0x004fda0003f05270 */
[----:B-1----:R-:W-:Y:S05]  /*0050*/  @!P0 BRA `(.L_x_0) ;  /* 0x0000000400008947 */ /* 0x002fea0003800000 */
[----:B------:R-:W-:-:S13]  /*0060*/  ISETP.NE.AND P0, PT, R3, 0x1, PT ;  /* 0x000000010300780c */ /* 0x000fda0003f05270 */
[----:B------:R-:W-:Y:S05]  /*0070*/  @!P0 BRA `(.L_x_1) ;  /* 0x0000000000608947 */ /* 0x000fea0003800000 */
[----:B------:R-:W-:-:S13]  /*0080*/  ISETP.NE.AND P0, PT, R3, RZ, PT ;  /* 0x000000ff0300720c */ /* 0x000fda0003f05270 */
[----:B------:R-:W-:Y:S05]  /*0090*/  @P0 BRA `(.L_x_2) ;  /* 0x0000000400a80947 */ /* 0x000fea0003800000 */
[----:B------:R-:W-:Y:S01]  /*00a0*/  ELECT P0, URZ, PT ;  /* 0x0000000000ff782f */ /* 0x000fe20003800000 */
[----:B------:R-:W-:-:S12]  /*00b0*/  BSSY.RECONVERGENT B0, `(.L_x_3) ;  /* 0x0000013000007945 */ /* 0x000fd80003800200 */
[----:B------:R-:W-:Y:S05]  /*00c0*/  @!P0 BRA `(.L_x_4) ;  /* 0x0000000000448947 */ /* 0x000fea0003800000 */
[----:B------:R-:W1:Y:S02]  /*00d0*/  LDCU.64 UR4, c[0x0][0x348] ;  /* 0x00006900ff0477ac */ /* 0x000e640008000a00 */
[----:B-1----:R-:W-:Y:S02]  /*00e0*/  UIADD3 UR12, UP4, UPT, UR4, 0x40, URZ ;  /* 0x00000040040c7890 */ /* 0x002fe4000ff9e0ff */
[----:B------:R-:W-:Y:S02]  /*00f0*/  UIADD3 UR10, UP3, UPT, UR4, 0xc0, URZ ;  /* 0x000000c0040a7890 */ /* 0x000fe4000ff7e0ff */
[----:B------:R-:W-:Y:S02]  /*0100*/  UIADD3 UR8, UP2, UPT, UR4, 0x140, URZ ;  /* 0x0000014004087890 */ /* 0x000fe4000ff5e0ff */
[----:B------:R-:W-:Y:S02]  /*0110*/  UIADD3 UR6, UP1, UPT, UR4, 0x1c0, URZ ;  /* 0x000001c004067890 */ /* 0x000fe4000ff3e0ff */
[----:B------:R-:W-:-:S02]  /*0120*/  UIADD3 UR4, UP0, UPT, UR4, 0x240, URZ ;  /* 0x0000024004047890 */ /* 0x000fc4000ff1e0ff */
[----:B------:R-:W-:Y:S02]  /*0130*/  UIADD3.X UR13, UPT, UPT, URZ, UR5, URZ, UP4, !UPT ;  /* 0x00000005ff0d7290 */ /* 0x000fe4000a7fe4ff */
[----:B------:R-:W-:Y:S02]  /*0140*/  UIADD3.X UR11, UPT, UPT, URZ, UR5, URZ, UP3, !UPT ;  /* 0x00000005ff0b7290 */ /* 0x000fe40009ffe4ff */
[----:B------:R-:W-:Y:S02]  /*0150*/  UIADD3.X UR9, UPT, UPT, URZ, UR5, URZ, UP2, !UPT ;  /* 0x00000005ff097290 */ /* 0x000fe400097fe4ff */
[----:B------:R-:W-:Y:S02]  /*0160*/  UIADD3.X UR7, UPT, UPT, URZ, UR5, URZ, UP1, !UPT ;  /* 0x00000005ff077290 */ /* 0x000fe40008ffe4ff */
[----:B------:R-:W-:Y:S01]  /*0170*/  UIADD3.X UR5, UPT, UPT, URZ, UR5, URZ, UP0, !UPT ;  /* 0x00000005ff057290 */ /* 0x000fe200087fe4ff */
[----:B------:R1:W-:Y:S02]  /*0180*/  UTMACCTL.PF [UR12] ;  /* 0x000000000c0079b9 */ /* 0x0003e40008040000 */
[----:B------:R1:W-:Y:S02]  /*0190*/  UTMACCTL.PF [UR10] ;  /* 0x000000000a0079b9 */ /* 0x0003e40008040000 */
[----:B------:R1:W-:Y:S02]  /*01a0*/  UTMACCTL.PF [UR8] ;  /* 0x00000000080079b9 */ /* 0x0003e40008040000 */
[----:B------:R1:W-:Y:S02]  /*01b0*/  UTMACCTL.PF [UR6] ;  /* 0x00000000060079b9 */ /* 0x0003e40008040000 */
[----:B------:R1:W-:Y:S02]  /*01c0*/  UTMACCTL.PF [UR4] ;  /* 0x00000000040079b9 */ /* 0x0003e40008040000 */
[----:B-1----:R-:W-:Y:S01]  /*01d0*/  NOP ;  /* 0x0000000000007918 */ /* 0x002fe20000000000 */
.L_x_4:
[----:B------:R-:W-:Y:S05]  /*01e0*/  BSYNC.RECONVERGENT B0 ;  /* 0x0000000000007941 */ /* 0x000fea0003800200 */
.L_x_3:
[----:B------:R-:W-:Y:S05]  /*01f0*/  BRA `(.L_x_2) ;  /* 0x0000000400507947 */ /* 0x000fea0003800000 */
.L_x_1:
[----:B------:R-:W-:Y:S01]  /*0200*/  ELECT P0, URZ, PT ;  /* 0x0000000000ff782f */ /* 0x000fe20003800000 */
[----:B------:R-:W-:-:S12]  /*0210*/  BSSY.RECONVERGENT B0, `(.L_x_5) ;  /* 0x0000023000007945 */ /* 0x000fd80003800200 */
[----:B------:R-:W-:Y:S05]  /*0220*/  @!P0 BRA `(.L_x_6) ;  /* 0x0000000000848947 */ /* 0x000fea0003800000 */
[----:B------:R-:W1:Y:S01]  /*0230*/  S2UR UR5, SR_CgaCtaId ;  /* 0x00000000000579c3 */ /* 0x000e620000008800 */
[----:B------:R-:W-:Y:S01]  /*0240*/  UMOV UR7, 0x400 ;  /* 0x0000040000077882 */ /* 0x000fe20000000000 */
[----:B------:R-:W-:Y:S01]  /*0250*/  UMOV UR6, 0x1 ;  /* 0x0000000100067882 */ /* 0x000fe20000000000 */
[----:B------:R-:W-:Y:S02]  /*0260*/  UMOV UR4, 0x20 ;  /* 0x0000002000047882 */ /* 0x000fe40000000000 */
[----:B------:R-:W-:-:S04]  /*0270*/  UIADD3 UR8, UPT, UPT, -UR4, 0x100000, URZ ;  /* 0x0010000004087890 */ /* 0x000fc8000fffe1ff */
[----:B------:R-:W-:Y:S02]  /*0280*/  USHF.L.U32 UR9, UR8, 0xb, URZ ;  /* 0x0000000b08097899 */ /* 0x000fe400080006ff */
[----:B------:R-:W-:Y:S01]  /*0290*/  USHF.L.U32 UR8, UR8, 0x1, URZ ;  /* 0x0000000108087899 */ /* 0x000fe200080006ff */
[----:B------:R-:W-:Y:S02]  /*02a0*/  UMOV UR4, 0x80 ;  /* 0x0000008000047882 */ /* 0x000fe40000000000 */
[----:B------:R-:W-:-:S04]  /*02b0*/  UIADD3 UR10, UPT, UPT, -UR4, 0x100000, URZ ;  /* 0x00100000040a7890 */ /* 0x000fc8000fffe1ff */
[----:B------:R-:W-:Y:S02]  /*02c0*/  USHF.L.U32 UR11, UR10, 0xb, URZ ;  /* 0x0000000b0a0b7899 */ /* 0x000fe400080006ff */
[----:B------:R-:W-:Y:S02]  /*02d0*/  USHF.L.U32 UR10, UR10, 0x1, URZ ;  /* 0x000000010a0a7899 */ /* 0x000fe400080006ff */
[----:B-1----:R-:W-:Y:S02]  /*02e0*/  ULEA UR5, UR5, UR7, 0x18 ;  /* 0x0000000705057291 */ /* 0x002fe4000f8ec0ff */
[----:B------:R-:W-:-:S04]  /*02f0*/  UIADD3 UR6, UPT, UPT, -UR6, 0x100000, URZ ;  /* 0x0010000006067890 */ /* 0x000fc8000fffe1ff */
[----:B------:R-:W-:Y:S02]  /*0300*/  USHF.L.U32 UR7, UR6, 0xb, URZ ;  /* 0x0000000b06077899 */ /* 0x000fe400080006ff */
[----:B------:R-:W-:Y:S01]  /*0310*/  USHF.L.U32 UR6, UR6, 0x1, URZ ;  /* 0x0000000106067899 */ /* 0x000fe200080006ff */
[----:B------:R-:W1:Y:S11]  /*0320*/  FENCE.VIEW.ASYNC.S ;  /* 0x00000000000073c6 */ /* 0x000e760000000000 */
[----:B-1----:R1:W2:Y:S01]  /*0330*/  SYNCS.EXCH.64 URZ, [UR5+0x31800], UR6 ;  /* 0x0318000605ff75b2 */ /* 0x0022a20008000100 */
[----:B------:R1:W3:Y:S01]  /*0340*/  SYNCS.EXCH.64 URZ, [UR5+0x31820], UR6 ;  /* 0x0318200605ff75b2 */ /* 0x0002e20008000100 */
[----:B------:R1:W4:Y:S01]  /*0350*/  SYNCS.EXCH.64 URZ, [UR5+0x31840], UR8 ;  /* 0x0318400805ff75b2 */ /* 0x0003220008000100 */
[----:B------:R1:W5:Y:S01]  /*0360*/  SYNCS.EXCH.64 URZ, [UR5+0x31808], UR6 ;  /* 0x0318080605ff75b2 */ /* 0x0003620008000100 */
[----:B------:R1:W1:Y:S01]  /*0370*/  SYNCS.EXCH.64 URZ, [UR5+0x31828], UR6 ;  /* 0x0318280605ff75b2 */ /* 0x0002620008000100 */
        /* <DEDUP_REMOVED lines=11> */
[----:B------:R-:W-:Y:S01]  /*0430*/  NOP ;  /* 0x0000000000007918 */ /* 0x000fe20000000000 */
.L_x_6:
[----:B-1----:R-:W-:Y:S05]  /*0440*/  BSYNC.RECONVERGENT B0 ;  /* 0x0000000000007941 */ /* 0x002fea0003800200 */
.L_x_5:
[----:B------:R-:W-:Y:S05]  /*0450*/  BRA `(.L_x_2) ;  /* 0x0000000000b87947 */ /* 0x000fea0003800000 */
.L_x_0:
[----:B------:R-:W1:Y:S01]  /*0460*/  S2UR UR6, SR_CgaCtaId ;  /* 0x00000000000679c3 */ /* 0x000e620000008800 */
[----:B------:R-:W-:Y:S01]  /*0470*/  NOP ;  /* 0x0000000000007918 */ /* 0x000fe20000000000 */
[----:B------:R-:W-:Y:S01]  /*0480*/  UMOV UR4, 0x40 ;  /* 0x0000004000047882 */ /* 0x000fe20000000000 */
[----:B------:R-:W-:Y:S01]  /*0490*/  UMOV UR5, 0x400 ;  /* 0x0000040000057882 */ /* 0x000fe20000000000 */
[----:B-1----:R-:W-:Y:S02]  /*04a0*/  ULEA UR4, UR6, UR4, 0x18 ;  /* 0x0000000406047291 */ /* 0x002fe4000f8ec0ff */
[----:B------:R-:W-:-:S07]  /*04b0*/  ULEA UR5, UR6, UR5, 0x18 ;  /* 0x0000000506057291 */ /* 0x000fce000f8ec0ff */
[----:B------:R-:W1:Y:S02]  /*04c0*/  LDS.U8 R0, [UR4] ;  /* 0x00000004ff007984 */ /* 0x000e640008000000 */
[----:B-1----:R-:W-:-:S13]  /*04d0*/  ISETP.NE.AND P0, PT, R0, RZ, PT ;  /* 0x000000ff0000720c */ /* 0x002fda0003f05270 */
[----:B------:R-:W-:Y:S05]  /*04e0*/  @P0 BRA `(.L_x_7) ;  /* 0x00000000007c0947 */ /* 0x000fea0003800000 */
[----:B------:R-:W-:-:S13]  /*04f0*/  ELECT P0, URZ, PT ;  /* 0x0000000000ff782f */ /* 0x000fda0003800000 */
[----:B------:R-:W-:Y:S05]  /*0500*/  @!P0 BRA `(.L_x_8) ;  /* 0x0000000000848947 */ /* 0x000fea0003800000 */
[----:B------:R-:W-:Y:S01]  /*0510*/  UMOV UR4, 0x10 ;  /* 0x0000001000047882 */ /* 0x000fe20000000000 */
[----:B------:R-:W-:-:S04]  /*0520*/  IMAD.MOV.U32 R2, RZ, RZ, 0xffff ;  /* 0x0000ffffff027424 */ /* 0x000fc800078e00ff */
[----:B------:R-:W-:Y:S04]  /*0530*/  DEPBAR.LE SB1, 0x36 ;  /* 0x00009d800000791a */ /* 0x000fe80000000000 */
[----:B------:R-:W1:Y:S02]  /*0540*/  UTCATOMSWS.FIND_AND_SET.ALIGN UP0, UR4, UR4 ;  /* 0x00000004000475e3 */ /* 0x000e640008000800 */
[----:B-1----:R-:W-:Y:S01]  /*0550*/  PLOP3.LUT P0, PT, PT, PT, UP0, 0x80, 0x8 ;  /* 0x000000000008781c */ /* 0x002fe20003f0f008 */
[----:B------:R-:W-:-:S03]  /*0560*/  IMAD.U32 R7, RZ, RZ, UR4 ;  /* 0x00000004ff077e24 */ /* 0x000fc6000f8e00ff */
[----:B------:R-:W-:-:S04]  /*0570*/  SEL R0, RZ, 0xffffffff, !P0 ;  /* 0xffffffffff007807 */ /* 0x000fc80004000000 */
[----:B------:R-:W-:Y:S01]  /*0580*/  ISETP.NE.AND P0, PT, R0, RZ, PT ;  /* 0x000000ff0000720c */ /* 0x000fe20003f05270 */
[----:B------:R-:W-:-:S12]  /*0590*/  IMAD.MOV.U32 R0, RZ, RZ, 0x1 ;  /* 0x00000001ff007424 */ /* 0x000fd800078e00ff */
[----:B------:R-:W-:Y:S05]  /*05a0*/  @P0 BRA `(.L_x_9) ;  /* 0x0000000000240947 */ /* 0x000fea0003800000 */
.L_x_10:
[----:B------:R-:W-:Y:S05]  /*05b0*/  NANOSLEEP 0x64 ;  /* 0x000000640000795d */ /* 0x000fea0003800000 */
[----:B------:R-:W-:-:S05]  /*05c0*/  UMOV UR4, 0x10 ;  /* 0x0000001000047882 */ /* 0x000fca0000000000 */
[----:B------:R-:W-:Y:S04]  /*05d0*/  DEPBAR.LE SB1, 0x36 ;  /* 0x00009d800000791a */ /* 0x000fe80000000000 */
[----:B------:R-:W1:Y:S02]  /*05e0*/  UTCATOMSWS.FIND_AND_SET.ALIGN UP0, UR4, UR4 ;  /* 0x00000004000475e3 */ /* 0x000e640008000800 */
[----:B-1----:R-:W-:Y:S01]  /*05f0*/  PLOP3.LUT P0, PT, PT, PT, UP0, 0x80, 0x8 ;  /* 0x000000000008781c */ /* 0x002fe20003f0f008 */
[----:B------:R-:W-:-:S03]  /*0600*/  IMAD.U32 R7, RZ, RZ, UR4 ;  /* 0x00000004ff077e24 */ /* 0x000fc6000f8e00ff */
[----:B------:R-:W-:-:S04]  /*0610*/  SEL R4, RZ, 0xffffffff, !P0 ;  /* 0xffffffffff047807 */ /* 0x000fc80004000000 */
[----:B------:R-:W-:-:S13]  /*0620*/  ISETP.NE.AND P0, PT, R4, RZ, PT ;  /* 0x000000ff0400720c */ /* 0x000fda0003f05270 */
[----:B------:R-:W-:Y:S05]  /*0630*/  @!P0 BRA `(.L_x_10) ;  /* 0xfffffffc00dc8947 */ /* 0x000fea000383ffff */
.L_x_9:
[C---:B------:R-:W-:Y:S01]  /*0640*/  VIADD R5, R7.reuse, 0x10 ;  /* 0x0000001007057836 */ /* 0x040fe20000000000 */
[----:B------:R-:W-:Y:S01]  /*0650*/  UMOV UR4, 0x50 ;  /* 0x0000005000047882 */ /* 0x000fe20000000000 */
[----:B------:R-:W-:Y:S01]  /*0660*/  SHF.L.U32 R2, R2, R7, RZ ;  /* 0x0000000702027219 */ /* 0x000fe200000006ff */
[----:B------:R-:W-:Y:S01]  /*0670*/  ULEA UR4, UR6, UR4, 0x18 ;  /* 0x0000000406047291 */ /* 0x000fe2000f8ec0ff */
[----:B------:R-:W-:Y:S01]  /*0680*/  IMAD.SHL.U32 R7, R7, 0x20, RZ ;  /* 0x0000002007077824 */ /* 0x000fe200078e00ff */
[----:B------:R-:W-:-:S04]  /*0690*/  SHF.L.U32 R5, R0, R5, RZ ;  /* 0x0000000500057219 */ /* 0x000fc800000006ff */
[----:B------:R-:W-:-:S05]  /*06a0*/  LOP3.LUT R2, R5, R2, RZ, 0xfc, !PT ;  /* 0x0000000205027212 */ /* 0x000fca00078efcff */
[----:B------:R1:W-:Y:S04]  /*06b0*/  ATOMS.OR RZ, [UR4], R2 ;  /* 0x00000002ffff798c */ /* 0x0003e8000b000004 */
[----:B------:R1:W-:Y:S01]  /*06c0*/  STS [UR5+0x31880], R7 ;  /* 0x03188007ff007988 */ /* 0x0003e20008000805 */
[----:B------:R-:W-:Y:S05]  /*06d0*/  BRA `(.L_x_8) ;  /* 0x0000000000107947 */ /* 0x000fea0003800000 */
.L_x_7:
[----:B------:R-:W-:Y:S02]  /*06e0*/  MOV R0, 0xffffffff ;  /* 0xffffffff00007802 */ /* 0x000fe40000000f00 */
[----:B------:R-:W-:-:S03]  /*06f0*/  MOV R4, 0x720 ;  /* 0x0000072000047802 */ /* 0x000fc60000000f00 */
[----:B------:R1:W-:Y:S04]  /*0700*/  STS [UR5+0x31880], R0 ;  /* 0x03188000ff007988 */ /* 0x0003e80008000805 */
[----:B-1----:R-:W-:Y:S05]  /*0710*/  CALL.REL.NOINC `($__internal_1_$__cuda_sm10x_tcgen05_guardrail_trap_phase_invalid_during_alloc) ;  /* 0x0000005000a47944 */ /* 0x002fea0003c00000 */
.L_x_8:
[----:B------:R-:W-:Y:S05]  /*0720*/  WARPSYNC.ALL ;  /* 0x0000000000007948 */ /* 0x000fea0003800000 */
[----:B------:R-:W-:Y:S01]  /*0730*/  NOP ;  /* 0x0000000000007918 */ /* 0x000fe20000000000 */
.L_x_2:
[----:B------:R-:W1:Y:S01]  /*0740*/  LDC R0, c[0x0][0x388] ;  /* 0x0000e200ff007b82 */ /* 0x000e620000000800 */
[----:B------:R-:W5:Y:S07]  /*0750*/  S2R R21, SR_LANEID ;  /* 0x0000000000157919 */ /* 0x000f6e0000000000 */
[----:B--2345:R-:W-:Y:S01]  /*0760*/  BAR.SYNC.DEFER_BLOCKING 0x0 ;  /* 0x0000000000007b1d */ /* 0x03cfe20000010000 */
[----:B------:R-:W-:Y:S01]  /*0770*/  ISETP.NE.AND P0, PT, R3, RZ, PT ;  /* 0x000000ff0300720c */ /* 0x000fe20003f05270 */
[----:B-1----:R-:W-:-:S05]  /*0780*/  VIADD R0, R0, 0x7f ;  /* 0x0000007f00007836 */ /* 0x002fca0000000000 */
[----:B------:R-:W-:-:S05]  /*0790*/  SHF.R.U32.HI R31, RZ, 0x7, R0 ;  /* 0x00000007ff1f7819 */ /* 0x000fca0000011600 */
[----:B------:R-:W-:Y:S02]  /*07a0*/  IMAD.SHL.U32 R22, R31, 0x20, RZ ;  /* 0x000000201f167824 */ /* 0x000fe400078e00ff */
[----:B------:R-:W-:Y:S05]  /*07b0*/  @!P0 BRA `(.L_x_11) ;  /* 0x0000001000508947 */ /* 0x000fea0003800000 */
[----:B------:R-:W-:Y:S01]  /*07c0*/  ISETP.NE.AND P0, PT, R3, 0x1, PT ;  /* 0x000000010300780c */ /* 0x000fe20003f05270 */
[----:B------:R-:W1:-:S12]  /*07d0*/  S2UR UR5, SR_CgaCtaId ;  /* 0x00000000000579c3 */ /* 0x000e580000008800 */
[----:B------:R-:W-:Y:S05]  /*07e0*/  @!P0 BRA `(.L_x_12) ;  /* 0x0000000400948947 */ /* 0x000fea0003800000 */
[----:B------:R-:W-:-:S13]  /*07f0*/  ISETP.NE.AND P0, PT, R3, 0x2, PT ;  /* 0x000000020300780c */ /* 0x000fda0003f05270 */
[----:B------:R-:W-:Y:S05]  /*0800*/  @P0 BRA `(.L_x_13) ;  /* 0x0000002800e00947 */ /* 0x000fea0003800000 */
[----:B------:R-:W2:Y:S02]  /*0810*/  S2UR UR4, SR_CTAID.X ;  /* 0x00000000000479c3 */ /* 0x000ea40000002500 */
[----:B--2---:R-:W-:-:S13]  /*0820*/  ISETP.LE.U32.AND P0, PT, R22, UR4, PT ;  /* 0x0000000416007c0c */ /* 0x004fda000bf03070 */
[----:B-1----:R-:W-:Y:S05]  /*0830*/  @P0 EXIT ;  /* 0x000000000000094d */ /* 0x002fea0003800000 */
[--C-:B------:R-:W-:Y:S01]  /*0840*/  SHF.R.U32.HI R20, RZ, 0x3, R21.reuse ;  /* 0x00000003ff147819 */ /* 0x100fe20000011615 */
[----:B------:R-:W-:Y:S01]  /*0850*/  ULOP3.LUT UR4, URZ, UR4, URZ, 0x33, !UPT ;  /* 0x00000004ff047292 */ /* 0x000fe2000f8e33ff */
[----:B------:R-:W-:Y:S02]  /*0860*/  HFMA2 R15, -RZ, RZ, 0, 0 ;  /* 0x00000000ff0f7431 */ /* 0x000fe400000001ff */
[----:B------:R-:W-:Y:S01]  /*0870*/  IMAD.MOV.U32 R16, RZ, RZ, RZ ;  /* 0x000000ffff107224 */ /* 0x000fe200078e00ff */
[C---:B------:R-:W-:Y:S01]  /*0880*/  LOP3.LUT R6, R20.reuse, 0x1, RZ, 0x3c, !PT ;  /* 0x0000000114067812 */ /* 0x040fe200078e3cff */
[C---:B------:R-:W-:Y:S01]  /*0890*/  IMAD.SHL.U32 R0, R20.reuse, 0x20, RZ ;  /* 0x0000002014007824 */ /* 0x040fe200078e00ff */
[----:B------:R-:W-:Y:S01]  /*08a0*/  LOP3.LUT R18, R20, 0x2, RZ, 0x3c, !PT ;  /* 0x0000000214127812 */ /* 0x000fe200078e3cff */
[----:B------:R-:W-:Y:S01]  /*08b0*/  VIADD R25, R22, UR4 ;  /* 0x0000000416197c36 */ /* 0x000fe20008000000 */
[----:B------:R-:W-:Y:S01]  /*08c0*/  LOP3.LUT R4, R20, 0x3, RZ, 0x3c, !PT ;  /* 0x0000000314047812 */ /* 0x000fe200078e3cff */
[----:B------:R-:W-:Y:S01]  /*08d0*/  IMAD R20, R21, 0x4, R20 ;  /* 0x0000000415147824 */ /* 0x000fe200078e0214 */
[C---:B------:R-:W-:Y:S01]  /*08e0*/  LOP3.LUT R2, R0.reuse, 0x20, RZ, 0x3c, !PT ;  /* 0x0000002000027812 */ /* 0x040fe200078e3cff */
[----:B------:R-:W-:Y:S01]  /*08f0*/  IMAD.HI.U32 R25, R25, -0x1e0387f1, RZ ;  /* 0xe1fc780f19197827 */ /* 0x000fe200078e00ff */
[C---:B------:R-:W-:Y:S01]  /*0900*/  LOP3.LUT R22, R0.reuse, 0x40, RZ, 0x3c, !PT ;  /* 0x0000004000167812 */ /* 0x040fe200078e3cff */
[----:B------:R-:W-:Y:S01]  /*0910*/  UMOV UR5, URZ ;  /* 0x000000ff00057c82 */ /* 0x000fe20008000000 */
[CC--:B------:R-:W-:Y:S01]  /*0920*/  IADD3 R24, PT, PT, R0.reuse, R21.reuse, RZ ;  /* 0x0000001500187210 */ /* 0x0c0fe20007ffe0ff */
[C---:B------:R-:W-:Y:S01]  /*0930*/  IMAD R19, R21.reuse, 0x4, R6 ;  /* 0x0000000415137824 */ /* 0x040fe200078e0206 */
[----:B------:R-:W-:Y:S01]  /*0940*/  LOP3.LUT R0, R0, 0x60, RZ, 0x3c, !PT ;  /* 0x0000006000007812 */ /* 0x000fe200078e3cff */
[C---:B------:R-:W-:Y:S01]  /*0950*/  IMAD R18, R21.reuse, 0x4, R18 ;  /* 0x0000000415127824 */ /* 0x040fe200078e0212 */
[----:B------:R-:W-:Y:S01]  /*0960*/  LEA R17, R21, R4, 0x2 ;  /* 0x0000000415117211 */ /* 0x000fe200078e10ff */
[----:B------:R-:W-:Y:S01]  /*0970*/  IMAD.IADD R23, R2, 0x1, R21 ;  /* 0x0000000102177824 */ /* 0x000fe200078e0215 */
[----:B------:R-:W-:Y:S01]  /*0980*/  SHF.R.U32.HI R25, RZ, 0x7, R25 ;  /* 0x00000007ff197819 */ /* 0x000fe20000011619 */
[----:B------:R-:W-:Y:S01]  /*0990*/  IMAD.IADD R22, R22, 0x1, R21 ;  /* 0x0000000116167824 */ /* 0x000fe200078e0215 */
[----:B------:R-:W-:-:S07]  /*09a0*/  IADD3 R21, PT, PT, R0, R21, RZ ;  /* 0x0000001500157210 */ /* 0x000fce0007ffe0ff */
.L_x_17:
[----:B-1----:R-:W1:Y:S01]  /*09b0*/  S2R R0, SR_CgaCtaId ;  /* 0x0000000000007919 */ /* 0x002e620000008800 */
[----:B------:R-:W-:Y:S01]  /*09c0*/  MOV R3, 0x400 ;  /* 0x0000040000037802 */ /* 0x000fe20000000f00 */
[----:B------:R-:W-:-:S03]  /*09d0*/  UMOV UR4, URZ ;  /* 0x000000ff00047c82 */ /* 0x000fc60008000000 */
[----:B-1----:R-:W-:-:S07]  /*09e0*/  LEA R0, R0, R3, 0x18 ;  /* 0x0000000300007211 */ /* 0x002fce00078ec0ff */
.L_x_16:
[----:B-1----:R-:W-:Y:S01]  /*09f0*/  LEA R2, R15, R0, 0x3 ;  /* 0x000000000f027211 */ /* 0x002fe200078e18ff */
[----:B------:R-:W-:Y:S01]  /*0a00*/  ULOP3.LUT UP0, URZ, UR4, 0x3, URZ, 0xc0, !UPT ;  /* 0x0000000304ff7892 */ /* 0x000fe2000f80c0ff */
[----:B------:R-:W-:-:S04]  /*0a10*/  SHF.L.U32 R5, R16, 0x1f, RZ ;  /* 0x0000001f10057819 */ /* 0x000fc800000006ff */
[----:B------:R-:W1:Y:S02]  /*0a20*/  SYNCS.PHASECHK.TRANS64.TRYWAIT P0, [R2+URZ+0x31800], R5 ;  /* 0x03180005020075a7 */ /* 0x000e6400080011ff */
[----:B-1----:R-:W-:Y:S05]  /*0a30*/  @!P0 BRA `(.L_x_14) ;  /* 0x0000004400c88947 */ /* 0x002fea0003800000 */
.L_x_71:
[----:B------:R-:W-:Y:S05]  /*0a40*/  BRA.U UP0, `(.L_x_15) ;  /* 0x0000000100bc7547 */ /* 0x000fea000b800000 */
[C-C-:B------:R-:W-:Y:S02]  /*0a50*/  IMAD R26, R15.reuse, 0x200, R0.reuse ;  /* 0x000002000f1a7824 */ /* 0x140fe400078e0200 */
[----:B------:R-:W-:Y:S02]  /*0a60*/  IMAD R3, R15, 0x400, R0 ;  /* 0x000004000f037824 */ /* 0x000fe400078e0200 */
[--C-:B------:R-:W-:Y:S01]  /*0a70*/  IMAD R9, R24, 0x4, R26.reuse ;  /* 0x0000000418097824 */ /* 0x100fe200078e021a */
[-C--:B------:R-:W-:Y:S01]  /*0a80*/  LEA R8, R23, R26.reuse, 0x2 ;  /* 0x0000001a17087211 */ /* 0x080fe200078e10ff */
[--C-:B------:R-:W-:Y:S01]  /*0a90*/  IMAD R29, R22, 0x4, R26.reuse ;  /* 0x00000004161d7824 */ /* 0x100fe200078e021a */
[-C--:B------:R-:W-:Y:S01]  /*0aa0*/  LEA R27, R21, R26.reuse, 0x2 ;  /* 0x0000001a151b7211 */ /* 0x080fe200078e10ff */
[--C-:B-1----:R-:W-:Y:S01]  /*0ab0*/  IMAD R5, R19, 0x4, R26.reuse ;  /* 0x0000000413057824 */ /* 0x102fe200078e021a */
[-C--:B------:R-:W-:Y:S01]  /*0ac0*/  LEA R6, R20, R26.reuse, 0x2 ;  /* 0x0000001a14067211 */ /* 0x080fe200078e10ff */
[----:B------:R-:W1:Y:S01]  /*0ad0*/  LDS R9, [R9+0x30000] ;  /* 0x0300000009097984 */ /* 0x000e620000000800 */
[----:B------:R-:W-:Y:S01]  /*0ae0*/  LEA R4, R18, R26, 0x2 ;  /* 0x0000001a12047211 */ /* 0x000fe200078e10ff */
[----:B------:R-:W-:Y:S01]  /*0af0*/  IMAD R26, R17, 0x4, R26 ;  /* 0x00000004111a7824 */ /* 0x000fe200078e021a */
[-C--:B------:R-:W-:Y:S01]  /*0b00*/  LEA R14, R24, R3.reuse, 0x2 ;  /* 0x00000003180e7211 */ /* 0x080fe200078e10ff */
[----:B------:R-:W2:Y:S01]  /*0b10*/  LDS R8, [R8+0x30000] ;  /* 0x0300000008087984 */ /* 0x000ea20000000800 */
[--C-:B------:R-:W-:Y:S01]  /*0b20*/  IMAD R11, R23, 0x4, R3.reuse ;  /* 0x00000004170b7824 */ /* 0x100fe200078e0203 */
[----:B------:R-:W-:Y:S01]  /*0b30*/  LEA R10, R22, R3, 0x2 ;  /* 0x00000003160a7211 */ /* 0x000fe200078e10ff */
[----:B------:R-:W-:Y:S01]  /*0b40*/  IMAD R7, R21, 0x4, R3 ;  /* 0x0000000415077824 */ /* 0x000fe200078e0203 */
[----:B------:R-:W3:Y:S04]  /*0b50*/  LDS R29, [R29+0x30000] ;  /* 0x030000001d1d7984 */ /* 0x000ee80000000800 */
[----:B------:R-:W4:Y:S01]  /*0b60*/  LDS R27, [R27+0x30000] ;  /* 0x030000001b1b7984 */ /* 0x000f220000000800 */
[----:B------:R-:W-:-:S03]  /*0b70*/  NOP ;  /* 0x0000000000007918 */ /* 0x000fc60000000000 */
[----:B-1----:R1:W-:Y:S04]  /*0b80*/  STS [R6+0x30000], R9 ;  /* 0x0300000906007388 */ /* 0x0023e80000000800 */
[----:B--2---:R2:W-:Y:S04]  /*0b90*/  STS [R5+0x30000], R8 ;  /* 0x0300000805007388 */ /* 0x0045e80000000800 */
[----:B---3--:R3:W-:Y:S04]  /*0ba0*/  STS [R4+0x30000], R29 ;  /* 0x0300001d04007388 */ /* 0x0087e80000000800 */
[----:B----4-:R-:W-:Y:S04]  /*0bb0*/  STS [R26+0x30000], R27 ;  /* 0x0300001b1a007388 */ /* 0x010fe80000000800 */
[----:B------:R-:W4:Y:S04]  /*0bc0*/  LDS R13, [R14+0x30800] ;  /* 0x030800000e0d7984 */ /* 0x000f280000000800 */
[----:B------:R-:W5:Y:S04]  /*0bd0*/  LDS R12, [R11+0x30800] ;  /* 0x030800000b0c7984 */ /* 0x000f680000000800 */
[----:B------:R-:W5:Y:S01]  /*0be0*/  LDS R9, [R10+0x30800] ;  /* 0x030800000a097984 */ /* 0x000f620000000800 */
[----:B-1----:R-:W-:-:S03]  /*0bf0*/  LEA R6, R20, R3, 0x2 ;  /* 0x0000000314067211 */ /* 0x002fc600078e10ff */
[----:B------:R-:W1:Y:S01]  /*0c00*/  LDS R8, [R7+0x30800] ;  /* 0x0308000007087984 */ /* 0x000e620000000800 */
[----:B--2---:R-:W-:Y:S01]  /*0c10*/  IMAD R5, R19, 0x4, R3 ;  /* 0x0000000413057824 */ /* 0x004fe200078e0203 */
[----:B------:R-:W-:Y:S01]  /*0c20*/  NOP ;  /* 0x0000000000007918 */ /* 0x000fe20000000000 */
[-C--:B---3--:R-:W-:Y:S02]  /*0c30*/  LEA R4, R18, R3.reuse, 0x2 ;  /* 0x0000000312047211 */ /* 0x088fe400078e10ff */
[----:B------:R-:W-:Y:S01]  /*0c40*/  LEA R3, R17, R3, 0x2 ;  /* 0x0000000311037211 */ /* 0x000fe200078e10ff */
[----:B----4-:R-:W-:Y:S04]  /*0c50*/  STS [R6+0x30800], R13 ;  /* 0x0308000d06007388 */ /* 0x010fe80000000800 */
[----:B-----5:R-:W-:Y:S04]  /*0c60*/  STS [R5+0x30800], R12 ;  /* 0x0308000c05007388 */ /* 0x020fe80000000800 */
[----:B------:R-:W-:Y:S04]  /*0c70*/  STS [R4+0x30800], R9 ;  /* 0x0308000904007388 */ /* 0x000fe80000000800 */
[----:B-1----:R-:W-:Y:S04]  /*0c80*/  STS [R3+0x30800], R8 ;  /* 0x0308000803007388 */ /* 0x002fe80000000800 */
[----:B------:R-:W1:Y:S04]  /*0c90*/  LDS R27, [R14+0x30a00] ;  /* 0x030a00000e1b7984 */ /* 0x000e680000000800 */
[----:B------:R-:W2:Y:S04]  /*0ca0*/  LDS R26, [R11+0x30a00] ;  /* 0x030a00000b1a7984 */ /* 0x000ea80000000800 */
[----:B------:R-:W3:Y:S04]  /*0cb0*/  LDS R29, [R10+0x30a00] ;  /* 0x030a00000a1d7984 */ /* 0x000ee80000000800 */
[----:B------:R-:W4:Y:S01]  /*0cc0*/  LDS R28, [R7+0x30a00] ;  /* 0x030a0000071c7984 */ /* 0x000f220000000800 */
[----:B------:R-:W-:-:S03]  /*0cd0*/  NOP ;  /* 0x0000000000007918 */ /* 0x000fc60000000000 */
[----:B-1----:R5:W-:Y:S04]  /*0ce0*/  STS [R6+0x30a00], R27 ;  /* 0x030a001b06007388 */ /* 0x002be80000000800 */
[----:B--2---:R5:W-:Y:S04]  /*0cf0*/  STS [R5+0x30a00], R26 ;  /* 0x030a001a05007388 */ /* 0x004be80000000800 */
[----:B---3--:R5:W-:Y:S04]  /*0d00*/  STS [R4+0x30a00], R29 ;  /* 0x030a001d04007388 */ /* 0x008be80000000800 */
[----:B----4-:R5:W-:Y:S01]  /*0d10*/  STS [R3+0x30a00], R28 ;  /* 0x030a001c03007388 */ /* 0x010be20000000800 */
[----:B------:R1:W-:Y:S06]  /*0d20*/  MEMBAR.ALL.CTA ;  /* 0x0000000000007992 */ /* 0x0003ec0000008000 */
[----:B-1----:R-:W2:Y:S02]  /*0d30*/  FENCE.VIEW.ASYNC.S ;  /* 0x00000000000073c6 */ /* 0x002ea40000000000 */
.L_x_15:
[----:B-1----:R-:W-:Y:S01]  /*0d40*/  VIADD R2, R2, 0x31840 ;  /* 0x0003184002027836 */ /* 0x002fe20000000000 */
[C---:B------:R-:W-:Y:S01]  /*0d50*/  ISETP.NE.AND P0, PT, R15.reuse, 0x3, PT ;  /* 0x000000030f00780c */ /* 0x040fe20003f05270 */
[----:B------:R-:W-:Y:S01]  /*0d60*/  VIADD R15, R15, 0x1 ;  /* 0x000000010f0f7836 */ /* 0x000fe20000000000 */
[----:B------:R-:W-:Y:S02]  /*0d70*/  UIADD3 UR4, UPT, UPT, UR4, 0x1, URZ ;  /* 0x0000000104047890 */ /* 0x000fe4000fffe0ff */
[----:B------:R-:W-:Y:S02]  /*0d80*/  PRMT R2, RZ, 0x654, R2 ;  /* 0x00000654ff027816 */ /* 0x000fe40000000002 */
[----:B------:R-:W-:Y:S01]  /*0d90*/  SEL R15, R15, RZ, P0 ;  /* 0x000000ff0f0f7207 */ /* 0x000fe20000000000 */
[----:B------:R-:W-:Y:S01]  /*0da0*/  UISETP.NE.AND UP0, UPT, UR4, 0x10, UPT ;  /* 0x000000100400788c */ /* 0x000fe2000bf05270 */
[----:B--2---:R1:W-:Y:S02]  /*0db0*/  SYNCS.ARRIVE.TRANS64.RED.A1T0 RZ, [R2+URZ], RZ ;  /* 0x000000ff02ff79a7 */ /* 0x0043e400081004ff */
[----:B------:R-:W-:-:S04]  /*0dc0*/  ISETP.NE.AND P0, PT, R15, RZ, PT ;  /* 0x000000ff0f00720c */ /* 0x000fc80003f05270 */
[----:B-----5:R-:W-:-:S04]  /*0dd0*/  SEL R3, RZ, 0x1, P0 ;  /* 0x00000001ff037807 */ /* 0x020fc80000000000 */
[----:B------:R-:W-:Y:S01]  /*0de0*/  LOP3.LUT R16, R16, R3, RZ, 0x3c, !PT ;  /* 0x0000000310107212 */ /* 0x000fe200078e3cff */
[----:B------:R-:W-:Y:S06]  /*0df0*/  BRA.U UP0, `(.L_x_16) ;  /* 0xfffffff900fc7547 */ /* 0x000fec000b83ffff */
[----:B------:R-:W-:-:S13]  /*0e00*/  ISETP.NE.AND P0, PT, R25, UR5, PT ;  /* 0x0000000519007c0c */ /* 0x000fda000bf05270 */
[----:B------:R-:W-:Y:S05]  /*0e10*/  @!P0 EXIT ;  /* 0x000000000000894d */ /* 0x000fea0003800000 */
[----:B------:R-:W-:Y:S01]  /*0e20*/  UIADD3 UR5, UPT, UPT, UR5, 0x1, URZ ;  /* 0x0000000105057890 */ /* 0x000fe2000fffe0ff */
[----:B------:R-:W-:Y:S05]  /*0e30*/  BRA `(.L_x_17) ;  /* 0xfffffff800dc7947 */ /* 0x000fea000383ffff */
.L_x_12:
[----:B-1----:R-:W-:-:S09]  /*0e40*/  UISETP.NE.AND UP0, UPT, UR5, URZ, UPT ;  /* 0x000000ff0500728c */ /* 0x002fd2000bf05270 */
[----:B------:R-:W-:Y:S05]  /*0e50*/  BRA.U UP0, `(.L_x_13) ;  /* 0x00000025004c7547 */ /* 0x000fea000b800000 */
[----:B------:R-:W1:Y:S01]  /*0e60*/  S2UR UR4, SR_CTAID.X ;  /* 0x00000000000479c3 */ /* 0x000e620000002500 */
[----:B------:R-:W-:Y:S02]  /*0e70*/  UMOV UR8, 0x400 ;  /* 0x0000040000087882 */ /* 0x000fe40000000000 */
[----:B------:R-:W-:-:S04]  /*0e80*/  ULEA UR8, UR5, UR8, 0x18 ;  /* 0x0000000805087291 */ /* 0x000fc8000f8ec0ff */
[----:B------:R-:W-:Y:S02]  /*0e90*/  UIADD3 UR5, UPT, UPT, UR8, 0x14000, URZ ;  /* 0x0001400008057890 */ /* 0x000fe4000fffe0ff */
[----:B------:R-:W-:Y:S02]  /*0ea0*/  UIADD3 UR6, UPT, UPT, UR8, 0x4000, URZ ;  /* 0x0000400008067890 */ /* 0x000fe4000fffe0ff */
[----:B------:R-:W-:Y:S02]  /*0eb0*/  USHF.R.U32.HI UR5, URZ, 0x4, UR5 ;  /* 0x00000004ff057899 */ /* 0x000fe40008011605 */
[----:B------:R-:W-:Y:S02]  /*0ec0*/  USHF.R.U32.HI UR6, URZ, 0x4, UR6 ;  /* 0x00000004ff067899 */ /* 0x000fe40008011606 */
[----:B------:R-:W-:Y:S01]  /*0ed0*/  ULOP3.LUT UR5, UR5, 0x3fc0, URZ, 0xc0, !UPT ;  /* 0x00003fc005057892 */ /* 0x000fe2000f8ec0ff */
[----:B-1----:R-:W-:-:S13]  /*0ee0*/  ISETP.LE.U32.AND P0, PT, R22, UR4, PT ;  /* 0x0000000416007c0c */ /* 0x002fda000bf03070 */
[----:B------:R-:W-:Y:S05]  /*0ef0*/  @P0 EXIT ;  /* 0x000000000000094d */ /* 0x000fea0003800000 */
[----:B------:R-:W-:Y:S01]  /*0f00*/  ULOP3.LUT UR4, URZ, UR4, URZ, 0x33, !UPT ;  /* 0x00000004ff047292 */ /* 0x000fe2000f8e33ff */
[----:B------:R-:W-:Y:S01]  /*0f10*/  IMAD.U32 R8, RZ, RZ, UR5 ;  /* 0x00000005ff087e24 */ /* 0x000fe2000f8e00ff */
[----:B------:R-:W-:Y:S01]  /*0f20*/  ULOP3.LUT UR6, UR6, 0x3fc0, URZ, 0xc0, !UPT ;  /* 0x00003fc006067892 */ /* 0x000fe2000f8ec0ff */
[C---:B------:R-:W-:Y:S01]  /*0f30*/  ISETP.GE.U32.AND P0, PT, R21.reuse, 0x4, PT ;  /* 0x000000041500780c */ /* 0x040fe20003f06070 */
[----:B------:R-:W-:Y:S01]  /*0f40*/  IMAD.MOV.U32 R4, RZ, RZ, RZ ;  /* 0x000000ffff047224 */ /* 0x000fe200078e00ff */
[----:B------:R-:W-:Y:S01]  /*0f50*/  UMOV UR18, URZ ;  /* 0x000000ff00127c82 */ /* 0x000fe20008000000 */
[----:B------:R-:W-:Y:S01]  /*0f60*/  VIADD R3, R22, UR4 ;  /* 0x0000000416037c36 */ /* 0x000fe20008000000 */
[----:B------:R-:W-:Y:S01]  /*0f70*/  UMOV UR15, URZ ;  /* 0x000000ff000f7c82 */ /* 0x000fe20008000000 */
[C---:B------:R-:W-:Y:S01]  /*0f80*/  IMAD R8, R21.reuse, 0x700, R8 ;  /* 0x0000070015087824 */ /* 0x040fe200078e0208 */
[----:B------:R-:W-:Y:S01]  /*0f90*/  LEA R9, R21, UR6, 0xa ;  /* 0x0000000615097c11 */ /* 0x000fe2000f8e50ff */
[----:B------:R-:W-:Y:S01]  /*0fa0*/  IMAD.HI.U32 R3, R3, -0x1e0387f1, RZ ;  /* 0xe1fc780f03037827 */ /* 0x000fe200078e00ff */
[----:B------:R-:W-:Y:S01]  /*0fb0*/  UMOV UR6, 0x1c0 ;  /* 0x000001c000067882 */ /* 0x000fe20000000000 */
[----:B------:R-:W-:Y:S01]  /*0fc0*/  UMOV UR7, 0x1c4 ;  /* 0x000001c400077882 */ /* 0x000fe20000000000 */
[----:B------:R-:W-:Y:S01]  /*0fd0*/  SEL R9, R9, RZ, !P0 ;  /* 0x000000ff09097207 */ /* 0x000fe20004000000 */
[----:B------:R-:W-:Y:S01]  /*0fe0*/  UMOV UR4, 0x1c0 ;  /* 0x000001c000047882 */ /* 0x000fe20000000000 */
[----:B------:R-:W-:Y:S01]  /*0ff0*/  SEL R8, R8, RZ, !P0 ;  /* 0x000000ff08087207 */ /* 0x000fe20004000000 */
[----:B------:R-:W-:Y:S01]  /*1000*/  UMOV UR5, 0x1c4 ;  /* 0x000001c400057882 */ /* 0x000fe20000000000 */
[----:B------:R-:W-:-:S07]  /*1010*/  SHF.R.U32.HI R3, RZ, 0x7, R3 ;  /* 0x00000007ff037819 */ /* 0x000fce0000011603 */
.L_x_24:
[----:B------:R-:W-:Y:S01]  /*1020*/  USHF.R.U32.HI UR10, URZ, 0x1, UR18 ;  /* 0x00000001ff0a7899 */ /* 0x000fe20008011612 */
[----:B------:R-:W-:Y:S01]  /*1030*/  HFMA2 R7, -RZ, RZ, 0, 5.9604644775390625e-08 ;  /* 0x00000001ff077431 */ /* 0x000fe200000001ff */
[----:B------:R-:W-:Y:S02]  /*1040*/  USHF.L.U32 UR9, UR18, 0x3, URZ ;  /* 0x0000000312097899 */ /* 0x000fe400080006ff */
[----:B------:R-:W-:Y:S02]  /*1050*/  ULOP3.LUT UR10, UR10, 0x1, URZ, 0xc, !UPT ;  /* 0x000000010a0a7892 */ /* 0x000fe4000f8e0cff */
[----:B------:R-:W-:Y:S02]  /*1060*/  ULOP3.LUT UR9, UR9, 0x8, URZ, 0xc0, !UPT ;  /* 0x0000000809097892 */ /* 0x000fe4000f8ec0ff */
[----:B------:R-:W-:Y:S02]  /*1070*/  USHF.L.U32 UR10, UR10, 0x1f, URZ ;  /* 0x0000001f0a0a7899 */ /* 0x000fe400080006ff */
[----:B------:R-:W-:-:S02]  /*1080*/  ULOP3.LUT UR12, UR18, 0x1, URZ, 0xc0, !UPT ;  /* 0x00000001120c7892 */ /* 0x000fc4000f8ec0ff */
[----:B------:R-:W-:Y:S01]  /*1090*/  MOV R0, UR9 ;  /* 0x0000000900007c02 */ /* 0x000fe20008000f00 */
[----:B------:R-:W-:Y:S01]  /*10a0*/  UIADD3 UR9, UPT, UPT, UR8, UR9, URZ ;  /* 0x0000000908097290 */ /* 0x000fe2000fffe0ff */
[----:B------:R-:W-:Y:S01]  /*10b0*/  MOV R5, UR10 ;  /* 0x0000000a00057c02 */ /* 0x000fe20008000f00 */
[----:B------:R-:W-:Y:S02]  /*10c0*/  UIMAD UR12, UR12, 0xe0, URZ ;  /* 0x000000e00c0c78a4 */ /* 0x000fe4000f8e02ff */
[----:B------:R-:W-:Y:S01]  /*10d0*/  UIADD3 UR11, UPT, UPT, UR9, 0x31860, URZ ;  /* 0x00031860090b7890 */ /* 0x000fe2000fffe0ff */
[----:B------:R-:W1:Y:S02]  /*10e0*/  SYNCS.PHASECHK.TRANS64.TRYWAIT P0, [R0+UR8+0x31870], R5 ;  /* 0x03187005000075a7 */ /* 0x000e640008001108 */
[----:B-1----:R-:W-:Y:S09]  /*10f0*/  @!P0 BRA `(.L_x_18) ;  /* 0x0000004000308947 */ /* 0x002ff20003800000 */
.L_x_73:
[----:B------:R-:W-:Y:S01]  /*1100*/  NOP ;  /* 0x0000000000007918 */ /* 0x000fe20000000000 */
[----:B------:R-:W-:Y:S01]  /*1110*/  UMOV UR17, 0xe ;  /* 0x0000000e00117882 */ /* 0x000fe20000000000 */
[----:B------:R-:W-:-:S05]  /*1120*/  UMOV UR16, 0xfffffff0 ;  /* 0xfffffff000107882 */ /* 0x000fca0000000000 */
.L_x_23:
[----:B------:R-:W-:Y:S01]  /*1130*/  ULEA UR13, UR15, UR8, 0x3 ;  /* 0x000000080f0d7291 */ /* 0x000fe2000f8e18ff */
[----:B-1----:R-:W-:Y:S01]  /*1140*/  SHF.L.U32 R11, R4, 0x1f, RZ ;  /* 0x0000001f040b7819 */ /* 0x002fe200000006ff */
[----:B------:R-:W-:Y:S01]  /*1150*/  UIADD3 UR14, UPT, UPT, UR16, 0x10, URZ ;  /* 0x00000010100e7890 */ /* 0x000fe2000fffe0ff */
[----:B------:R-:W-:Y:S03]  /*1160*/  MOV R0, UR15 ;  /* 0x0000000f00007c02 */ /* 0x000fe60008000f00 */
[----:B------:R-:W-:Y:S03]  /*1170*/  ULOP3.LUT UP0, UR14, UR14, 0x2, URZ, 0xc0, !UPT ;  /* 0x000000020e0e7892 */ /* 0x000fe6000f80c0ff */
[----:B------:R-:W1:Y:S02]  /*1180*/  SYNCS.PHASECHK.TRANS64.TRYWAIT P0, [UR13+0x31840], R11 ;  /* 0x0318400bff0075a7 */ /* 0x000e64000800110d */
[----:B-12---:R-:W-:Y:S07]  /*1190*/  @!P0 BRA `(.L_x_19) ;  /* 0x0000004000288947 */ /* 0x006fee0003800000 */
.L_x_75:
[----:B------:R-:W-:Y:S01]  /*11a0*/  NOP ;  /* 0x0000000000007918 */ /* 0x000fe20000000000 */
[----:B------:R-:W-:Y:S05]  /*11b0*/  BRA.U UP0, `(.L_x_20) ;  /* 0x0000000100487547 */ /* 0x000fea000b800000 */
[----:B------:R-:W-:Y:S02]  /*11c0*/  ULEA UR19, UR15, UR8, 0x9 ;  /* 0x000000080f137291 */ /* 0x000fe4000f8e48ff */
[----:B------:R-:W-:Y:S02]  /*11d0*/  ULEA UR9, UR15, UR8, 0xa ;  /* 0x000000080f097291 */ /* 0x000fe4000f8e50ff */
[----:B------:R-:W-:Y:S02]  /*11e0*/  UIADD3 UR19, UPT, UPT, UR19, 0x30000, URZ ;  /* 0x0003000013137890 */ /* 0x000fe4000fffe0ff */
[----:B------:R-:W-:Y:S02]  /*11f0*/  UIADD3 UR10, UPT, UPT, UR9, 0x30800, URZ ;  /* 0x00030800090a7890 */ /* 0x000fe4000fffe0ff */
[----:B------:R-:W-:Y:S02]  /*1200*/  UIADD3 UR9, UPT, UPT, UR9, 0x30a00, URZ ;  /* 0x00030a0009097890 */ /* 0x000fe4000fffe0ff */
[----:B------:R-:W-:Y:S02]  /*1210*/  USHF.R.U32.HI UR19, URZ, 0x4, UR19 ;  /* 0x00000004ff137899 */ /* 0x000fe40008011613 */
[----:B------:R-:W-:Y:S02]  /*1220*/  USHF.R.U32.HI UR10, URZ, 0x4, UR10 ;  /* 0x00000004ff0a7899 */ /* 0x000fe4000801160a */
[----:B------:R-:W-:Y:S02]  /*1230*/  USHF.R.U32.HI UR9, URZ, 0x4, UR9 ;  /* 0x00000004ff097899 */ /* 0x000fe40008011609 */
[----:B------:R-:W-:Y:S02]  /*1240*/  ULOP3.LUT UR20, UR19, 0x3fe0, URZ, 0xc0, !UPT ;  /* 0x00003fe013147892 */ /* 0x000fe4000f8ec0ff */
[----:B------:R-:W-:Y:S02]  /*1250*/  ULOP3.LUT UR22, UR10, 0x3fc0, URZ, 0xc0, !UPT ;  /* 0x00003fc00a167892 */ /* 0x000fe4000f8ec0ff */
[----:B------:R-:W-:Y:S01]  /*1260*/  ULOP3.LUT UR24, UR9, 0x3fe0, URZ, 0xc0, !UPT ;  /* 0x00003fe009187892 */ /* 0x000fe2000f8ec0ff */
[----:B------:R-:W-:Y:S01]  /*1270*/  UMOV UR21, 0x4008 ;  /* 0x0000400800157882 */ /* 0x000fe20000000000 */
[----:B------:R-:W-:Y:S01]  /*1280*/  UMOV UR23, 0x4008 ;  /* 0x0000400800177882 */ /* 0x000fe20000000000 */
[----:B------:R-:W-:Y:S02]  /*1290*/  UMOV UR25, 0x4008 ;  /* 0x0000400800197882 */ /* 0x000fe40000000000 */
[----:B------:R2:W-:Y:S02]  /*12a0*/  UTCCP.T.S.4x32dp128bit tmem[0x1c0], gdesc[UR20] ;  /* 0x0001c014ff0079e7 */ /* 0x0005e40009100000 */
[----:B------:R2:W-:Y:S02]  /*12b0*/  UTCCP.T.S.4x32dp128bit tmem[0x1c4], gdesc[UR22] ;  /* 0x0001c416ff0079e7 */ /* 0x0005e40009100000 */
[----:B------:R2:W-:Y:S01]  /*12c0*/  UTCCP.T.S.4x32dp128bit tmem[0x1c8], gdesc[UR24] ;  /* 0x0001c818ff0079e7 */ /* 0x0005e20009100000 */
[----:B------:R-:W-:Y:S02]  /*12d0*/  NOP ;  /* 0x0000000000007918 */ /* 0x000fe40000000000 */
.L_x_20:
[----:B------:R-:W-:Y:S01]  /*12e0*/  UISETP.NE.AND UP0, UPT, UR15, 0x3, UPT ;  /* 0x000000030f00788c */ /* 0x000fe2000bf05270 */
[----:B------:R-:W-:Y:S01]  /*12f0*/  SHFL.IDX PT, R5, R8, R0, 0x1f ;  /* 0x00001f0008057589 */ /* 0x000fe200000e0000 */
[----:B------:R-:W-:Y:S01]  /*1300*/  UIADD3 UR10, UPT, UPT, UR15, 0x1, URZ ;  /* 0x000000010f0a7890 */ /* 0x000fe2000fffe0ff */
[----:B------:R-:W-:Y:S03]  /*1310*/  NOP ;  /* 0x0000000000007918 */ /* 0x000fe60000000000 */
[----:B------:R-:W-:Y:S03]  /*1320*/  USEL UR10, UR10, URZ, UP0 ;  /* 0x000000ff0a0a7287 */ /* 0x000fe60008000000 */
[----:B-1----:R-:W1:Y:S01]  /*1330*/  SHFL.IDX PT, R2, R9, R0, 0x1f ;  /* 0x00001f0009027589 */ /* 0x002e6200000e0000 */
[----:B------:R-:W-:Y:S02]  /*1340*/  USHF.L.U32 UR15, UR14, 0x4, URZ ;  /* 0x000000040e0f7899 */ /* 0x000fe400080006ff */
[----:B------:R-:W-:Y:S02]  /*1350*/  ULEA UR9, UR10, UR8, 0x3 ;  /* 0x000000080a097291 */ /* 0x000fe4000f8e18ff */
[----:B------:R-:W-:Y:S01]  /*1360*/  ULEA UR14, UR14, 0x8b8, 0xd ;  /* 0x000008b80e0e7891 */ /* 0x000fe2000f8e68ff */
[----:B------:R-:W-:Y:S01]  /*1370*/  ISETP.NE.AND P0, PT, RZ, UR10, PT ;  /* 0x0000000aff007c0c */ /* 0x000fe2000bf05270 */
[----:B------:R-:W-:Y:S01]  /*1380*/  UISETP.NE.AND UP0, UPT, UR16, -0x10, UPT ;  /* 0xfffffff01000788c */ /* 0x000fe2000bf05270 */
[----:B------:R-:W-:Y:S01]  /*1390*/  IMAD.U32 R10, RZ, RZ, UR10 ;  /* 0x0000000aff0a7e24 */ /* 0x000fe2000f8e00ff */
[----:B------:R-:W-:Y:S02]  /*13a0*/  UPRMT UR15, UR15, 0x5410, UR14 ;  /* 0x000054100f0f7896 */ /* 0x000fe4000800000e */
[----:B------:R-:W-:Y:S01]  /*13b0*/  UIADD3 UR13, UPT, UPT, UR13, 0x31820, URZ ;  /* 0x000318200d0d7890 */ /* 0x000fe2000fffe0ff */
[----:B------:R-:W-:Y:S01]  /*13c0*/  UMOV UR14, URZ ;  /* 0x000000ff000e7c82 */ /* 0x000fe20008000000 */
[----:B--2---:R-:W-:Y:S01]  /*13d0*/  UMOV UR23, 0x40004040 ;  /* 0x4000404000177882 */ /* 0x004fe20000000000 */
[----:B------:R-:W-:Y:S01]  /*13e0*/  UMOV UR21, 0x40004040 ;  /* 0x4000404000157882 */ /* 0x000fe20000000000 */
[----:B------:R-:W-:Y:S01]  /*13f0*/  UMOV UR27, 0x40004040 ;  /* 0x40004040001b7882 */ /* 0x000fe20000000000 */
[----:B------:R-:W-:Y:S01]  /*1400*/  UMOV UR25, 0x40004040 ;  /* 0x4000404000197882 */ /* 0x000fe20000000000 */
[----:B------:R-:W-:Y:S01]  /*1410*/  UMOV UR31, 0x40004040 ;  /* 0x40004040001f7882 */ /* 0x000fe20000000000 */
[----:B------:R-:W-:Y:S01]  /*1420*/  UMOV UR29, 0x40004040 ;  /* 0x40004040001d7882 */ /* 0x000fe20000000000 */
[----:B------:R-:W-:Y:S01]  /*1430*/  UMOV UR35, 0x40004040 ;  /* 0x4000404000237882 */ /* 0x000fe20000000000 */
[----:B------:R-:W-:Y:S01]  /*1440*/  UMOV UR33, 0x40004040 ;  /* 0x4000404000217882 */ /* 0x000fe20000000000 */
[----:B-1----:R-:W-:Y:S02]  /*1450*/  R2UR UR22, R2 ;  /* 0x00000000021672ca */ /* 0x002fe400000e0000 */
[----:B------:R-:W-:Y:S02]  /*1460*/  R2UR UR20, R5 ;  /* 0x00000000051472ca */ /* 0x000fe400000e0000 */
[----:B------:R-:W-:Y:S04]  /*1470*/  SEL R5, RZ, 0x1, P0 ;  /* 0x00000001ff057807 */ /* 0x000fe80000000000 */
[----:B------:R-:W-:Y:S05]  /*1480*/  LOP3.LUT R4, R4, R5, RZ, 0x3c, !PT ;  /* 0x0000000504047212 */ /* 0x000fea00078e3cff */
[----:B------:R-:W-:Y:S01]  /*1490*/  UIADD3 UR26, UPT, UPT, UR22, 0x2, URZ ;  /* 0x00000002161a7890 */ /* 0x000fe2000fffe0ff */
[----:B------:R-:W-:Y:S01]  /*14a0*/  IMAD.U32 R13, R4, -0x80000000, RZ ;  /* 0x80000000040d7824 */ /* 0x000fe200078e00ff */
[----:B------:R-:W-:Y:S01]  /*14b0*/  UIADD3 UR24, UPT, UPT, UR20, 0x2, URZ ;  /* 0x0000000214187890 */ /* 0x000fe2000fffe0ff */
[----:B------:R1:W-:Y:S01]  /*14c0*/  UTCQMMA gdesc[UR22], gdesc[UR20], tmem[UR12], tmem[UR14], idesc[UR15], tmem[UR6], UP0 ;  /* 0x00060e1416007dea */ /* 0x0003e2000800030c */
[----:B------:R-:W-:Y:S02]  /*14d0*/  UIADD3 UR30, UPT, UPT, UR22, 0x4, URZ ;  /* 0x00000004161e7890 */ /* 0x000fe4000fffe0ff */
[----:B------:R-:W-:Y:S02]  /*14e0*/  UIADD3 UR28, UPT, UPT, UR20, 0x4, URZ ;  /* 0x00000004141c7890 */ /* 0x000fe4000fffe0ff */
[----:B------:R-:W-:Y:S02]  /*14f0*/  UIADD3 UR34, UPT, UPT, UR22, 0x6, URZ ;  /* 0x0000000616227890 */ /* 0x000fe4000fffe0ff */
[----:B------:R-:W-:Y:S01]  /*1500*/  UIADD3 UR32, UPT, UPT, UR20, 0x6, URZ ;  /* 0x0000000614207890 */ /* 0x000fe2000fffe0ff */
[----:B------:R1:W-:Y:S04]  /*1510*/  UTCQMMA gdesc[UR26], gdesc[UR24], tmem[UR12], tmem[UR14], idesc[UR15], tmem[UR6], UPT ;  /* 0x00060e181a007dea */ /* 0x0003e8000b80030c */
[----:B------:R1:W-:Y:S04]  /*1520*/  UTCQMMA gdesc[UR30], gdesc[UR28], tmem[UR12], tmem[UR14], idesc[UR15], tmem[UR6], UPT ;  /* 0x00060e1c1e007dea */ /* 0x0003e8000b80030c */
[----:B------:R1:W-:Y:S01]  /*1530*/  UTCQMMA gdesc[UR34], gdesc[UR32], tmem[UR12], tmem[UR14], idesc[UR15], tmem[UR6], UPT ;  /* 0x00060e2022007dea */ /* 0x0003e2000b80030c */
[----:B------:R1:W-:Y:S01]  /*1540*/  UTCBAR [UR13], URZ ;  /* 0x000000ff0d0073e9 */ /* 0x0003e200080000ff */
[----:B------:R-:W2:Y:S02]  /*1550*/  SYNCS.PHASECHK.TRANS64.TRYWAIT P0, [UR9+0x31840], R13 ;  /* 0x0318400dff0075a7 */ /* 0x000ea40008001109 */
[----:B-12---:R-:W-:Y:S05]  /*1560*/  @!P0 BRA `(.L_x_21) ;  /* 0x0000003c00508947 */ /* 0x006fea0003800000 */
.L_x_77:
[----:B------:R-:W-:Y:S01]  /*1570*/  ELECT P0, URZ, PT ;  /* 0x0000000000ff782f */ /* 0x000fe20003800000 */
[----:B------:R-:W-:Y:S01]  /*1580*/  SHFL.IDX PT, R2, R9, R10, 0x1f ;  /* 0x00001f0a09027589 */ /* 0x000fe200000e0000 */
[----:B------:R-:W-:Y:S02]  /*1590*/  UIADD3 UR9, UPT, UPT, UR9, 0x31820, URZ ;  /* 0x0003182009097890 */ /* 0x000fe4000fffe0ff */
[----:B------:R-:W-:Y:S05]  /*15a0*/  UISETP.NE.AND UP0, UPT, UR16, -0x2, UPT ;  /* 0xfffffffe1000788c */ /* 0x000fea000bf05270 */
[----:B-1----:R-:W1:Y:S01]  /*15b0*/  SHFL.IDX PT, R0, R8, R10, 0x1f ;  /* 0x00001f0a08007589 */ /* 0x002e6200000e0000 */
[----:B------:R-:W-:Y:S01]  /*15c0*/  NOP ;  /* 0x0000000000007918 */ /* 0x000fe20000000000 */
[----:B------:R-:W-:Y:S02]  /*15d0*/  NOP ;  /* 0x0000000000007918 */ /* 0x000fe40000000000 */
[C---:B------:R-:W-:Y:S01]  /*15e0*/  @P0 IMAD.SHL.U32 R5, R7.reuse, 0x2000, RZ ;  /* 0x0000200007050824 */ /* 0x040fe200078e00ff */
[----:B------:R-:W-:Y:S01]  /*15f0*/  UMOV UR21, 0x40004040 ;  /* 0x4000404000157882 */ /* 0x000fe20000000000 */
[----:B------:R-:W-:Y:S01]  /*1600*/  @P0 IMAD.SHL.U32 R6, R7, 0x10, RZ ;  /* 0x0000001007060824 */ /* 0x000fe200078e00ff */
[----:B------:R-:W-:Y:S01]  /*1610*/  UMOV UR15, 0x40004040 ;  /* 0x40004040000f7882 */ /* 0x000fe20000000000 */
[----:B------:R-:W-:Y:S01]  /*1620*/  UMOV UR27, 0x40004040 ;  /* 0x40004040001b7882 */ /* 0x000fe20000000000 */
[----:B------:R-:W-:Y:S01]  /*1630*/  @P0 LOP3.LUT R5, R5, 0x6000, RZ, 0xc0, !PT ;  /* 0x0000600005050812 */ /* 0x000fe200078ec0ff */
[----:B------:R-:W-:Y:S01]  /*1640*/  UMOV UR25, 0x40004040 ;  /* 0x4000404000197882 */ /* 0x000fe20000000000 */
[----:B------:R-:W-:Y:S01]  /*1650*/  @P0 LOP3.LUT R6, R6, 0x30, RZ, 0xc0, !PT ;  /* 0x0000003006060812 */ /* 0x000fe200078ec0ff */
[----:B------:R-:W-:Y:S01]  /*1660*/  UMOV UR31, 0x40004040 ;  /* 0x40004040001f7882 */ /* 0x000fe20000000000 */
[----:B------:R-:W-:Y:S01]  /*1670*/  @P0 LOP3.LUT R5, R5, 0x8b8, RZ, 0xfc, !PT ;  /* 0x000008b805050812 */ /* 0x000fe200078efcff */
[----:B------:R-:W-:Y:S01]  /*1680*/  UMOV UR29, 0x40004040 ;  /* 0x40004040001d7882 */ /* 0x000fe20000000000 */
[----:B------:R-:W-:Y:S01]  /*1690*/  UMOV UR35, 0x40004040 ;  /* 0x4000404000237882 */ /* 0x000fe20000000000 */
[----:B------:R-:W-:Y:S01]  /*16a0*/  UMOV UR33, 0x40004040 ;  /* 0x4000404000217882 */ /* 0x000fe20000000000 */
[----:B------:R-:W-:Y:S02]  /*16b0*/  @P0 PRMT R5, R6, 0x5410, R5 ;  /* 0x0000541006050816 */ /* 0x000fe40000000005 */
[----:B-1----:R-:W-:Y:S01]  /*16c0*/  R2UR UR14, R0 ;  /* 0x00000000000e72ca */ /* 0x002fe200000e0000 */
[----:B------:R-:W-:Y:S01]  /*16d0*/  @P0 IMAD.MOV.U32 R10, RZ, RZ, RZ ;  /* 0x000000ffff0a0224 */ /* 0x000fe200078e00ff */
[----:B------:R-:W-:Y:S02]  /*16e0*/  @P0 R2UR UR13, R5 ;  /* 0x00000000050d02ca */ /* 0x000fe400000e0000 */
[----:B------:R-:W-:Y:S02]  /*16f0*/  R2UR UR20, R2 ;  /* 0x00000000021472ca */ /* 0x000fe400000e0000 */
[----:B------:R-:W-:Y:S07]  /*1700*/  @P0 R2UR UR22, R10 ;  /* 0x000000000a1602ca */ /* 0x000fee00000e0000 */
[----:B------:R-:W-:Y:S02]  /*1710*/  UIADD3 UR24, UPT, UPT, UR14, 0x2, URZ ;  /* 0x000000020e187890 */ /* 0x000fe4000fffe0ff */
[----:B------:R-:W-:Y:S01]  /*1720*/  UIADD3 UR28, UPT, UPT, UR14, 0x4, URZ ;  /* 0x000000040e1c7890 */ /* 0x000fe2000fffe0ff */
[----:B------:R-:W-:Y:S01]  /*1730*/  IMAD.U32 R11, RZ, RZ, UR13 ;  /* 0x0000000dff0b7e24 */ /* 0x000fe2000f8e00ff */
[----:B------:R-:W-:Y:S02]  /*1740*/  UIADD3 UR26, UPT, UPT, UR20, 0x2, URZ ;  /* 0x00000002141a7890 */ /* 0x000fe4000fffe0ff */
[----:B------:R-:W-:Y:S02]  /*1750*/  UIADD3 UR30, UPT, UPT, UR20, 0x4, URZ ;  /* 0x00000004141e7890 */ /* 0x000fe4000fffe0ff */
[----:B------:R-:W-:Y:S01]  /*1760*/  @P0 R2UR UR23, R11 ;  /* 0x000000000b1702ca */ /* 0x000fe200000e0000 */
[----:B------:R-:W-:Y:S02]  /*1770*/  UIADD3 UR34, UPT, UPT, UR20, 0x6, URZ ;  /* 0x0000000614227890 */ /* 0x000fe4000fffe0ff */
[----:B------:R-:W-:Y:S10]  /*1780*/  UIADD3 UR32, UPT, UPT, UR14, 0x6, URZ ;  /* 0x000000060e207890 */ /* 0x000ff4000fffe0ff */
[----:B------:R1:W-:Y:S01]  /*1790*/  UTCQMMA gdesc[UR20], gdesc[UR14], tmem[UR12], tmem[UR22], idesc[UR23], tmem[UR4], UPT ;  /* 0x0004160e14007dea */ /* 0x0003e2000b80030c */
[----:B------:R1:W-:Y:S01]  /*17a0*/  UTCQMMA gdesc[UR26], gdesc[UR24], tmem[UR12], tmem[UR22], idesc[UR23], tmem[UR4], UPT ;  /* 0x000416181a007dea */ /* 0x0003e2000b80030c */
[----:B------:R1:W-:Y:S01]  /*17b0*/  UTCQMMA gdesc[UR30], gdesc[UR28], tmem[UR12], tmem[UR22], idesc[UR23], tmem[UR4], UPT ;  /* 0x0004161c1e007dea */ /* 0x0003e2000b80030c */
[----:B------:R1:W-:Y:S01]  /*17c0*/  UTCQMMA gdesc[UR34], gdesc[UR32], tmem[UR12], tmem[UR22], idesc[UR23], tmem[UR4], UPT ;  /* 0x0004162022007dea */ /* 0x0003e2000b80030c */
[----:B------:R1:W-:Y:S01]  /*17d0*/  UTCBAR [UR9], URZ ;  /* 0x000000ff090073e9 */ /* 0x0003e200080000ff */
[----:B------:R-:W-:Y:S05]  /*17e0*/  BRA.U UP0, `(.L_x_22) ;  /* 0x0000000100087547 */ /* 0x000fea000b800000 */
[----:B------:R2:W-:Y:S01]  /*17f0*/  UTCBAR [UR11], URZ ;  /* 0x000000ff0b0073e9 */ /* 0x0005e200080000ff */
[----:B------:R-:W-:Y:S01]  /*1800*/  NOP ;  /* 0x0000000000007918 */ /* 0x000fe20000000000 */
.L_x_22:
[----:B------:R-:W-:Y:S01]  /*1810*/  UISETP.NE.AND UP0, UPT, UR10, 0x3, UPT ;  /* 0x000000030a00788c */ /* 0x000fe2000bf05270 */
[----:B------:R-:W-:Y:S01]  /*1820*/  VIADD R7, R7, 0x2 ;  /* 0x0000000207077836 */ /* 0x000fe20000000000 */
[----:B------:R-:W-:Y:S02]  /*1830*/  UIADD3 UR10, UPT, UPT, UR10, 0x1, URZ ;  /* 0x000000010a0a7890 */ /* 0x000fe4000fffe0ff */
[----:B------:R-:W-:Y:S02]  /*1840*/  UIADD3 UR17, UPT, UPT, UR17, -0x2, URZ ;  /* 0xfffffffe11117890 */ /* 0x000fe4000fffe0ff */
[----:B-1----:R-:W-:Y:S02]  /*1850*/  USEL UR15, UR10, URZ, UP0 ;  /* 0x000000ff0a0f7287 */ /* 0x002fe40008000000 */
[----:B------:R-:W-:Y:S02]  /*1860*/  UISETP.NE.AND UP0, UPT, UR17, -0x2, UPT ;  /* 0xfffffffe1100788c */ /* 0x000fe4000bf05270 */
[----:B------:R-:W-:Y:S02]  /*1870*/  UIADD3 UR16, UPT, UPT, UR16, 0x2, URZ ;  /* 0x0000000210107890 */ /* 0x000fe4000fffe0ff */
[----:B------:R-:W-:Y:S04]  /*1880*/  ISETP.NE.AND P0, PT, RZ, UR15, PT ;  /* 0x0000000fff007c0c */ /* 0x000fe8000bf05270 */
[----:B------:R-:W-:Y:S04]  /*1890*/  SEL R5, RZ, 0x1, P0 ;  /* 0x00000001ff057807 */ /* 0x000fe80000000000 */
[----:B------:R-:W-:Y:S01]  /*18a0*/  LOP3.LUT R4, R4, R5, RZ, 0x3c, !PT ;  /* 0x0000000504047212 */ /* 0x000fe200078e3cff */
[----:B------:R-:W-:Y:S06]  /*18b0*/  BRA.U UP0, `(.L_x_23) ;  /* 0xfffffff9001c7547 */ /* 0x000fec000b83ffff */
[----:B------:R-:W-:-:S13]  /*18c0*/  ISETP.NE.AND P0, PT, R3, UR18, PT ;  /* 0x0000001203007c0c */ /* 0x000fda000bf05270 */
[----:B--2---:R-:W-:Y:S05]  /*18d0*/  @!P0 EXIT ;  /* 0x000000000000894d */ /* 0x004fea0003800000 */
[----:B------:R-:W-:Y:S01]  /*18e0*/  UIADD3 UR18, UPT, UPT, UR18, 0x1, URZ ;  /* 0x0000000112127890 */ /* 0x000fe2000fffe0ff */
[----:B------:R-:W-:Y:S11]  /*18f0*/  BRA `(.L_x_24) ;  /* 0xfffffff400c87947 */ /* 0x000ff6000383ffff */
.L_x_11:
[----:B------:R-:W-:-:S13]  /*1900*/  ELECT P0, URZ, PT ;  /* 0x0000000000ff782f */ /* 0x000fda0003800000 */
[----:B------:R-:W-:Y:S05]  /*1910*/  @!P0 BRA `(.L_x_13) ;  /* 0x00000018009c8947 */ /* 0x000fea0003800000 */
[----:B------:R-:W1:Y:S02]  /*1920*/  S2UR UR4, SR_CTAID.X ;  /* 0x00000000000479c3 */ /* 0x000e640000002500 */
[----:B-1----:R-:W-:-:S13]  /*1930*/  ISETP.LE.U32.AND P0, PT, R22, UR4, PT ;  /* 0x0000000416007c0c */ /* 0x002fda000bf03070 */
[----:B------:R-:W-:Y:S05]  /*1940*/  @P0 EXIT ;  /* 0x000000000000094d */ /* 0x000fea0003800000 */
[----:B------:R-:W1:Y:S01]  /*1950*/  S2R R0, SR_CgaCtaId ;  /* 0x0000000000007919 */ /* 0x000e620000008800 */
[----:B------:R-:W-:Y:S01]  /*1960*/  IMAD.U32 R5, RZ, RZ, UR4 ;  /* 0x00000004ff057e24 */ /* 0x000fe2000f8e00ff */
[----:B------:R-:W2:Y:S04]  /*1970*/  LDC.64 R8, c[0x0][0x348] ;  /* 0x0000d200ff087b82 */ /* 0x000ea80000000a00 */
[----:B------:R-:W-:Y:S02]  /*1980*/  LOP3.LUT R3, RZ, R5, RZ, 0x33, !PT ;  /* 0x00000005ff037212 */ /* 0x000fe400078e33ff */
[----:B------:R-:W-:-:S03]  /*1990*/  PRMT R4, R5, 0x7610, R4 ;  /* 0x0000761005047816 */ /* 0x000fc60000000004 */
[----:B------:R-:W-:Y:S01]  /*19a0*/  IMAD.IADD R2, R22, 0x1, R3 ;  /* 0x0000000116027824 */ /* 0x000fe200078e0203 */
[----:B------:R-:W-:-:S03]  /*19b0*/  MOV R3, 0x400 ;  /* 0x0000040000037802 */ /* 0x000fc60000000f00 */
[----:B------:R-:W-:-:S05]  /*19c0*/  IMAD.HI.U32 R2, R2, -0x1e0387f1, RZ ;  /* 0xe1fc780f02027827 */ /* 0x000fca00078e00ff */
[----:B------:R-:W-:-:S05]  /*19d0*/  SHF.R.U32.HI R2, RZ, 0x7, R2 ;  /* 0x00000007ff027819 */ /* 0x000fca0000011602 */
[----:B------:R-:W-:Y:S01]  /*19e0*/  IMAD.MOV R2, RZ, RZ, -R2 ;  /* 0x000000ffff027224 */ /* 0x000fe200078e0a02 */
[----:B-1----:R-:W-:-:S07]  /*19f0*/  LEA R0, R0, R3, 0x18 ;  /* 0x0000000300007211 */ /* 0x002fce00078ec0ff */
.L_x_41:
[----:B------:R-:W-:Y:S01]  /*1a00*/  SHF.R.U32.HI R14, RZ, 0x5, R5 ;  /* 0x00000005ff0e7819 */ /* 0x000fe20000011605 */
[----:B------:R-:W-:Y:S05]  /*1a10*/  YIELD ;  /* 0x0000000000007946 */ /* 0x000fea0003800000 */
[----:B------:R-:W-:Y:S02]  /*1a20*/  LOP3.LUT R14, R14, 0x7fffff0, RZ, 0xc0, !PT ;  /* 0x07fffff00e0e7812 */ /* 0x000fe400078ec0ff */
[----:B------:R-:W-:Y:S02]  /*1a30*/  LOP3.LUT R38, R4, 0x1ff, RZ, 0xc0, !PT ;  /* 0x000001ff04267812 */ /* 0x000fe400078ec0ff */
[----:B------:R-:W-:-:S02]  /*1a40*/  VIADDMNMX.U32 R35, R31, -R14, 0x10, PT ;  /* 0x000000101f237446 */ /* 0x000fc4000380080e */
[----:B-1234-:R-:W-:Y:S02]  /*1a50*/  MOV R6, 0x1a70 ;  /* 0x00001a7000067802 */ /* 0x01efe40000000f00 */
[----:B--2---:R-:W-:Y:S05]  /*1a60*/  CALL.REL.NOINC `($__internal_3_$__cuda_sm20_div_u16) ;  /* 0x0000003c00e87944 */ /* 0x004fea0003c00000 */
[----:B------:R-:W-:Y:S01]  /*1a70*/  IMAD.MOV.U32 R3, RZ, RZ, -0x80000000 ;  /* 0x80000000ff037424 */ /* 0x000fe200078e00ff */
[----:B------:R-:W-:Y:S01]  /*1a80*/  PRMT R35, R35, 0x9910, RZ ;  /* 0x0000991023237816 */ /* 0x000fe200000000ff */
[----:B------:R-:W-:Y:S01]  /*1a90*/  VIADD R25, R0, 0x31800 ;  /* 0x0003180000197836 */ /* 0x000fe20000000000 */
[C---:B------:R-:W-:Y:S01]  /*1aa0*/  PRMT R6, R36.reuse, 0x9910, RZ ;  /* 0x0000991024067816 */ /* 0x040fe200000000ff */
[----:B------:R-:W1:Y:S01]  /*1ab0*/  SYNCS.PHASECHK.TRANS64.TRYWAIT P4, [R0+URZ+0x31820], R3 ;  /* 0x03182003000075a7 */ /* 0x000e6200080811ff */
[----:B------:R-:W-:Y:S01]  /*1ac0*/  LOP3.LUT R10, R36, 0xffff, RZ, 0xc0, !PT ;  /* 0x0000ffff240a7812 */ /* 0x000fe200078ec0ff */
[----:B------:R-:W-:Y:S01]  /*1ad0*/  VIADD R24, R0, 0x30000 ;  /* 0x0003000000187836 */ /* 0x000fe20000000000 */
[C---:B------:R-:W-:Y:S01]  /*1ae0*/  IADD3 R36, P3, PT, R8.reuse, 0x40, RZ ;  /* 0x0000004008247810 */ /* 0x040fe20007f7e0ff */
[----:B------:R-:W-:Y:S01]  /*1af0*/  IMAD R6, R35, R6, RZ ;  /* 0x0000000623067224 */ /* 0x000fe200078e02ff */
[C---:B------:R-:W-:Y:S01]  /*1b00*/  IADD3 R32, P1, PT, R8.reuse, 0x140, RZ ;  /* 0x0000014008207810 */ /* 0x040fe20007f3e0ff */
[----:B------:R-:W-:Y:S01]  /*1b10*/  IMAD.MOV.U32 R23, RZ, RZ, 0xb580 ;  /* 0x0000b580ff177424 */ /* 0x000fe200078e00ff */
[C---:B------:R-:W-:Y:S01]  /*1b20*/  IADD3 R34, P2, PT, R8.reuse, 0xc0, RZ ;  /* 0x000000c008227810 */ /* 0x040fe20007f5e0ff */
[----:B------:R-:W-:Y:S01]  /*1b30*/  IMAD.MOV R6, RZ, RZ, -R6 ;  /* 0x000000ffff067224 */ /* 0x000fe200078e0a06 */
[----:B------:R-:W-:Y:S01]  /*1b40*/  IADD3 R28, P0, PT, R8, 0x1c0, RZ ;  /* 0x000001c0081c7810 */ /* 0x000fe20007f1e0ff */
[--C-:B------:R-:W-:Y:S01]  /*1b50*/  IMAD.X R37, RZ, RZ, R9.reuse, P3 ;  /* 0x000000ffff257224 */ /* 0x100fe200018e0609 */
[----:B------:R-:W-:Y:S01]  /*1b60*/  IADD3 R22, PT, PT, R0, 0x30800, RZ ;  /* 0x0003080000167810 */ /* 0x000fe20007ffe0ff */
[----:B------:R-:W-:Y:S01]  /*1b70*/  IMAD R10, R10, 0xe0, RZ ;  /* 0x000000e00a0a7824 */ /* 0x000fe200078e02ff */
[----:B------:R-:W-:Y:S01]  /*1b80*/  PRMT R7, R6, 0x7710, RZ ;  /* 0x0000771006077816 */ /* 0x000fe200000000ff */
[----:B------:R-:W-:Y:S01]  /*1b90*/  VIADD R6, R0, 0x14000 ;  /* 0x0001400000067836 */ /* 0x000fe20000000000 */
[----:B------:R-:W-:Y:S01]  /*1ba0*/  IADD3.X R35, PT, PT, RZ, R9, RZ, P2, !PT ;  /* 0x00000009ff237210 */ /* 0x000fe200017fe4ff */
[----:B------:R-:W-:Y:S01]  /*1bb0*/  IMAD.X R33, RZ, RZ, R9, P1 ;  /* 0x000000ffff217224 */ /* 0x000fe200008e0609 */
[----:B------:R-:W-:-:S02]  /*1bc0*/  IADD3 R7, PT, PT, R38, R7, RZ ;  /* 0x0000000726077210 */ /* 0x000fc40007ffe0ff */
[----:B------:R-:W-:Y:S02]  /*1bd0*/  IADD3.X R29, PT, PT, RZ, R9, RZ, P0, !PT ;  /* 0x00000009ff1d7210 */ /* 0x000fe400007fe4ff */
[----:B------:R-:W-:Y:S02]  /*1be0*/  LOP3.LUT R11, R7, 0xffff, RZ, 0xc0, !PT ;  /* 0x0000ffff070b7812 */ /* 0x000fe400078ec0ff */
[----:B------:R-:W-:-:S03]  /*1bf0*/  IADD3 R7, PT, PT, R0, 0x4000, RZ ;  /* 0x0000400000077810 */ /* 0x000fc60007ffe0ff */
[----:B------:R-:W-:Y:S01]  /*1c00*/  IMAD.IADD R11, R14, 0x1, R11 ;  /* 0x000000010e0b7824 */ /* 0x000fe200078e020b */
[----:B-1----:R-:W-:Y:S06]  /*1c10*/  @!P4 BRA `(.L_x_25) ;  /* 0x0000003400c0c947 */ /* 0x002fec0003800000 */
.L_x_78:
[----:B------:R-:W-:Y:S01]  /*1c20*/  IMAD.SHL.U32 R11, R11, 0x80, RZ ;  /* 0x000000800b0b7824 */ /* 0x000fe200078e00ff */
[----:B------:R-:W-:Y:S01]  /*1c30*/  R2UR UR13, R25 ;  /* 0x00000000190d72ca */ /* 0x000fe200000e0000 */
[----:B------:R-:W-:Y:S01]  /*1c40*/  UMOV UR14, URZ ;  /* 0x000000ff000e7c82 */ /* 0x000fe20008000000 */
[----:B------:R-:W-:Y:S01]  /*1c50*/  R2UR UR28, R36 ;  /* 0x00000000241c72ca */ /* 0x000fe200000e0000 */
[----:B------:R-:W-:Y:S01]  /*1c60*/  UMOV UR20, 0x0 ;  /* 0x0000000000147882 */ /* 0x000fe20000000000 */
[----:B------:R-:W-:Y:S01]  /*1c70*/  R2UR UR29, R37 ;  /* 0x00000000251d72ca */ /* 0x000fe200000e0000 */
[----:B------:R-:W-:Y:S01]  /*1c80*/  UMOV UR21, 0x10000000 ;  /* 0x1000000000157882 */ /* 0x000fe20000000000 */
[----:B------:R-:W-:Y:S01]  /*1c90*/  R2UR UR12, R7 ;  /* 0x00000000070c72ca */ /* 0x000fe200000e0000 */
[----:B------:R-:W-:Y:S01]  /*1ca0*/  UMOV UR11, URZ ;  /* 0x000000ff000b7c82 */ /* 0x000fe20008000000 */
[----:B------:R-:W-:Y:S01]  /*1cb0*/  R2UR UR15, R11 ;  /* 0x000000000b0f72ca */ /* 0x000fe200000e0000 */
[----:B------:R-:W-:Y:S01]  /*1cc0*/  UMOV UR18, UR14 ;  /* 0x0000000e00127c82 */ /* 0x000fe20008000000 */
        /* <DEDUP_REMOVED lines=9> */
[----:B------:R-:W-:Y:S01]  /*1d60*/  VIADD R21, R0, 0x8000 ;  /* 0x0000800000157836 */ /* 0x000fe20000000000 */
[----:B------:R-:W-:Y:S01]  /*1d70*/  R2UR UR25, R33 ;  /* 0x00000000211972ca */ /* 0x000fe200000e0000 */
[----:B------:R2:W-:Y:S01]  /*1d80*/  UTMALDG.2D [UR12], [UR28], desc[UR20] ;  /* 0x0000140c1c0075b4 */ /* 0x0005e20008009000 */
[----:B------:R-:W-:Y:S01]  /*1d90*/  R2UR UR8, R24 ;  /* 0x00000000180872ca */ /* 0x000fe200000e0000 */
[----:B------:R-:W-:Y:S01]  /*1da0*/  UMOV UR10, UR15 ;  /* 0x0000000f000a7c82 */ /* 0x000fe20008000000 */
[----:B------:R-:W-:Y:S01]  /*1db0*/  R2UR UR22, R28 ;  /* 0x000000001c1672ca */ /* 0x000fe200000e0000 */
[----:B------:R-:W-:Y:S01]  /*1dc0*/  VIADD R20, R0, 0x31808 ;  /* 0x0003180800147836 */ /* 0x000fe20000000000 */
[----:B------:R-:W-:Y:S01]  /*1dd0*/  R2UR UR23, R29 ;  /* 0x000000001d1772ca */ /* 0x000fe200000e0000 */
[----:B------:R-:W-:Y:S01]  /*1de0*/  UMOV UR6, UR19 ;  /* 0x0000001300067c82 */ /* 0x000fe20008000000 */
[----:B------:R-:W-:Y:S01]  /*1df0*/  R2UR UR4, R22 ;  /* 0x00000000160472ca */ /* 0x000fe200000e0000 */
[----:B------:R2:W-:Y:S01]  /*1e00*/  UTMALDG.2D [UR16], [UR26], desc[UR20] ;  /* 0x000014101a0075b4 */ /* 0x0005e20008009000 */
[----:B------:R-:W-:-:S05]  /*1e10*/  VIADD R18, R0, 0x1b000 ;  /* 0x0001b00000127836 */ /* 0x000fca0000000000 */
[----:B------:R2:W-:Y:S06]  /*1e20*/  UTMALDG.2D [UR8], [UR24], desc[UR20] ;  /* 0x00001408180075b4 */ /* 0x0005ec0008009000 */
[----:B------:R2:W-:Y:S01]  /*1e30*/  UTMALDG.2D [UR4], [UR22], desc[UR20] ;  /* 0x00001404160075b4 */ /* 0x0005e20008009000 */
[----:B------:R2:W-:Y:S01]  /*1e40*/  SYNCS.ARRIVE.TRANS64 RZ, [R0+URZ+0x31800], R23 ;  /* 0x0318001700ff79a7 */ /* 0x0005e200080000ff */
[----:B------:R-:W3:Y:S02]  /*1e50*/  SYNCS.PHASECHK.TRANS64.TRYWAIT P0, [R0+URZ+0x31828], R3 ;  /* 0x03182803000075a7 */ /* 0x000ee400080011ff */
[----:B--23--:R-:W-:Y:S05]  /*1e60*/  @!P0 BRA `(.L_x_26) ;  /* 0x0000003400488947 */ /* 0x00cfea0003800000 */
.L_x_79:
[----:B------:R-:W-:Y:S01]  /*1e70*/  R2UR UR9, R20 ;  /* 0x00000000140972ca */ /* 0x000fe200000e0000 */
[----:B------:R-:W-:Y:S01]  /*1e80*/  IMAD.MOV.U32 R19, RZ, RZ, 0xb000 ;  /* 0x0000b000ff137424 */ /* 0x000fe200078e00ff */
[----:B------:R-:W-:Y:S01]  /*1e90*/  R2UR UR16, R36 ;  /* 0x00000000241072ca */ /* 0x000fe200000e0000 */
[----:B------:R-:W-:Y:S01]  /*1ea0*/  UMOV UR14, 0x0 ;  /* 0x00000000000e7882 */ /* 0x000fe20000000000 */
[----:B------:R-:W-:Y:S01]  /*1eb0*/  R2UR UR17, R37 ;  /* 0x00000000251172ca */ /* 0x000fe200000e0000 */
[----:B------:R-:W-:Y:S01]  /*1ec0*/  UMOV UR15, 0x10000000 ;  /* 0x10000000000f7882 */ /* 0x000fe20000000000 */
[----:B------:R-:W-:Y:S01]  /*1ed0*/  R2UR UR11, R11 ;  /* 0x000000000b0b72ca */ /* 0x000fe200000e0000 */
[----:B------:R-:W-:Y:S01]  /*1ee0*/  UMOV UR10, 0x80 ;  /* 0x00000080000a7882 */ /* 0x000fe20000000000 */
[----:B------:R-:W-:Y:S01]  /*1ef0*/  R2UR UR8, R21 ;  /* 0x00000000150872ca */ /* 0x000fe200000e0000 */
[----:B------:R-:W-:Y:S01]  /*1f00*/  UMOV UR6, 0x80 ;  /* 0x0000008000067882 */ /* 0x000fe20000000000 */
[----:B------:R-:W-:Y:S01]  /*1f10*/  R2UR UR12, R34 ;  /* 0x00000000220c72ca */ /* 0x000fe200000e0000 */
[----:B------:R-:W-:Y:S01]  /*1f20*/  VIADD R17, R0, 0xc000 ;  /* 0x0000c00000117836 */ /* 0x000fe20000000000 */
[----:B------:R-:W-:Y:S01]  /*1f30*/  R2UR UR13, R35 ;  /* 0x00000000230d72ca */ /* 0x000fe200000e0000 */
[----:B------:R-:W-:Y:S01]  /*1f40*/  UMOV UR5, UR9 ;  /* 0x0000000900057c82 */ /* 0x000fe20008000000 */
[----:B------:R-:W-:Y:S01]  /*1f50*/  R2UR UR7, R10 ;  /* 0x000000000a0772ca */ /* 0x000fe200000e0000 */
[----:B------:R-:W-:Y:S01]  /*1f60*/  VIADD R16, R0, 0x31810 ;  /* 0x0003181000107836 */ /* 0x000fe20000000000 */
[----:B------:R-:W-:Y:S01]  /*1f70*/  R2UR UR4, R18 ;  /* 0x00000000120472ca */ /* 0x000fe200000e0000 */
[----:B------:R-:W-:-:S04]  /*1f80*/  VIADD R15, R0, 0x22000 ;  /* 0x00022000000f7836 */ /* 0x000fc80000000000 */
[----:B------:R2:W-:Y:S08]  /*1f90*/  UTMALDG.2D [UR8], [UR16], desc[UR14] ;  /* 0x00000e08100075b4 */ /* 0x0005f00008009000 */
[----:B------:R2:W-:Y:S01]  /*1fa0*/  UTMALDG.2D [UR4], [UR12], desc[UR14] ;  /* 0x00000e040c0075b4 */ /* 0x0005e20008009000 */
[----:B------:R2:W-:Y:S01]  /*1fb0*/  SYNCS.ARRIVE.TRANS64 RZ, [R0+URZ+0x31808], R19 ;  /* 0x0318081300ff79a7 */ /* 0x0005e200080000ff */
[----:B------:R-:W3:Y:S02]  /*1fc0*/  SYNCS.PHASECHK.TRANS64.TRYWAIT P0, [R0+URZ+0x31830], R3 ;  /* 0x03183003000075a7 */ /* 0x000ee400080011ff */
[----:B--23--:R-:W-:Y:S05]  /*1fd0*/  @!P0 BRA `(.L_x_27) ;  /* 0x0000003400088947 */ /* 0x00cfea0003800000 */
.L_x_80:
        /* <DEDUP_REMOVED lines=11> */
[----:B-1----:R-:W-:Y:S01]  /*2090*/  VIADD R13, R0, 0x31818 ;  /* 0x00031818000d7836 */ /* 0x002fe20000000000 */
[----:B------:R-:W-:Y:S01]  /*20a0*/  R2UR UR13, R35 ;  /* 0x00000000230d72ca */ /* 0x000fe200000e0000 */
[----:B------:R-:W-:Y:S01]  /*20b0*/  UMOV UR5, UR9 ;  /* 0x0000000900057c82 */ /* 0x000fe20008000000 */
[----:B------:R-:W-:Y:S01]  /*20c0*/  R2UR UR7, R10 ;  /* 0x000000000a0772ca */ /* 0x000fe200000e0000 */
[----:B------:R-:W-:Y:S01]  /*20d0*/  VIADD R12, R0, 0x29000 ;  /* 0x00029000000c7836 */ /* 0x000fe20000000000 */
[----:B------:R-:W-:-:S05]  /*20e0*/  R2UR UR4, R15 ;  /* 0x000000000f0472ca */ /* 0x000fca00000e0000 */
[----:B------:R1:W-:Y:S08]  /*20f0*/  UTMALDG.2D [UR8], [UR16], desc[UR14] ;  /* 0x00000e08100075b4 */ /* 0x0003f00008009000 */
[----:B------:R1:W-:Y:S01]  /*2100*/  UTMALDG.2D [UR4], [UR12], desc[UR14] ;  /* 0x00000e040c0075b4 */ /* 0x0003e20008009000 */
[----:B------:R1:W-:Y:S01]  /*2110*/  SYNCS.ARRIVE.TRANS64 RZ, [R0+URZ+0x31810], R19 ;  /* 0x0318101300ff79a7 */ /* 0x0003e200080000ff */
[----:B------:R-:W2:Y:S02]  /*2120*/  SYNCS.PHASECHK.TRANS64.TRYWAIT P0, [R0+URZ+0x31838], R3 ;  /* 0x03183803000075a7 */ /* 0x000ea400080011ff */
[----:B-12---:R-:W-:Y:S05]  /*2130*/  @!P0 BRA `(.L_x_28) ;  /* 0x0000003000cc8947 */ /* 0x006fea0003800000 */
.L_x_81:
        /* <DEDUP_REMOVED lines=8> */
[----:B------:R-:W-:Y:S02]  /*21c0*/  R2UR UR8, R14 ;  /* 0x000000000e0872ca */ /* 0x000fe400000e0000 */
[----:B------:R-:W-:-:S02]  /*21d0*/  R2UR UR12, R34 ;  /* 0x00000000220c72ca */ /* 0x000fc400000e0000 */
[----:B------:R-:W-:Y:S01]  /*21e0*/  R2UR UR13, R35 ;  /* 0x00000000230d72ca */ /* 0x000fe200000e0000 */
[----:B------:R-:W-:Y:S01]  /*21f0*/  UMOV UR5, UR9 ;  /* 0x0000000900057c82 */ /* 0x000fe20008000000 */
[----:B------:R-:W-:Y:S02]  /*2200*/  R2UR UR7, R10 ;  /* 0x000000000a0772ca */ /* 0x000fe400000e0000 */
[----:B------:R-:W-:-:S05]  /*2210*/  R2UR UR4, R12 ;  /* 0x000000000c0472ca */ /* 0x000fca00000e0000 */
[----:B------:R2:W-:Y:S08]  /*2220*/  UTMALDG.2D [UR8], [UR16], desc[UR14] ;  /* 0x00000e08100075b4 */ /* 0x0005f00008009000 */
[----:B------:R2:W-:Y:S01]  /*2230*/  UTMALDG.2D [UR4], [UR12], desc[UR14] ;  /* 0x00000e040c0075b4 */ /* 0x0005e20008009000 */
[----:B------:R2:W-:Y:S01]  /*2240*/  SYNCS.ARRIVE.TRANS64 RZ, [R0+URZ+0x31818], R19 ;  /* 0x0318181300ff79a7 */ /* 0x0005e200080000ff */
[----:B------:R-:W3:Y:S02]  /*2250*/  SYNCS.PHASECHK.TRANS64.TRYWAIT P0, [R0+URZ+0x31820], RZ ;  /* 0x031820ff000075a7 */ /* 0x000ee400080011ff */
[----:B--23--:R-:W-:Y:S05]  /*2260*/  @!P0 BRA `(.L_x_29) ;  /* 0x00000030009c8947 */ /* 0x00cfea0003800000 */
.L_x_82:
        /* <DEDUP_REMOVED lines=13> */
[----:B------:R-:W-:Y:S01]  /*2340*/  UMOV UR13, UR17 ;  /* 0x00000011000d7c82 */ /* 0x000fe20008000000 */
[----:B------:R-:W-:Y:S01]  /*2350*/  R2UR UR12, R6 ;  /* 0x00000000060c72ca */ /* 0x000fe200000e0000 */
[----:B------:R-:W-:Y:S01]  /*2360*/  UMOV UR9, UR17 ;  /* 0x0000001100097c82 */ /* 0x000fe20008000000 */
[----:B------:R-:W-:Y:S01]  /*2370*/  R2UR UR15, R10 ;  /* 0x000000000a0f72ca */ /* 0x000fe200000e0000 */
[----:B------:R-:W-:Y:S01]  /*2380*/  UMOV UR5, UR17 ;  /* 0x0000001100057c82 */ /* 0x000fe20008000000 */
[----:B------:R-:W-:-:S02]  /*2390*/  R2UR UR22, R32 ;  /* 0x00000000201672ca */ /* 0x000fc400000e0000 */
[----:B------:R-:W-:Y:S01]  /*23a0*/  R2UR UR23, R33 ;  /* 0x00000000211772ca */ /* 0x000fe200000e0000 */
[----:B------:R3:W-:Y:S01]  /*23b0*/  UTMALDG.2D [UR16], [UR28], desc[UR24] ;  /* 0x000018101c0075b4 */ /* 0x0007e20008009000 */
[----:B------:R-:W-:Y:S01]  /*23c0*/  R2UR UR8, R24 ;  /* 0x00000000180872ca */ /* 0x000fe200000e0000 */
[----:B------:R-:W-:Y:S01]  /*23d0*/  UMOV UR10, UR19 ;  /* 0x00000013000a7c82 */ /* 0x000fe20008000000 */
[----:B------:R-:W-:Y:S02]  /*23e0*/  R2UR UR20, R28 ;  /* 0x000000001c1472ca */ /* 0x000fe400000e0000 */
[----:B------:R-:W-:Y:S02]  /*23f0*/  R2UR UR21, R29 ;  /* 0x000000001d1572ca */ /* 0x000fe400000e0000 */
[----:B------:R-:W-:Y:S01]  /*2400*/  R2UR UR4, R22 ;  /* 0x00000000160472ca */ /* 0x000fe200000e0000 */
[----:B------:R3:W-:Y:S01]  /*2410*/  UTMALDG.2D [UR12], [UR26], desc[UR24] ;  /* 0x0000180c1a0075b4 */ /* 0x0007e20008009000 */
[----:B------:R-:W-:-:S05]  /*2420*/  UMOV UR6, UR15 ;  /* 0x0000000f00067c82 */ /* 0x000fca0008000000 */
[----:B------:R3:W-:Y:S06]  /*2430*/  UTMALDG.2D [UR8], [UR22], desc[UR24] ;  /* 0x00001808160075b4 */ /* 0x0007ec0008009000 */
[----:B------:R3:W-:Y:S01]  /*2440*/  UTMALDG.2D [UR4], [UR20], desc[UR24] ;  /* 0x00001804140075b4 */ /* 0x0007e20008009000 */
[----:B------:R3:W-:Y:S01]  /*2450*/  SYNCS.ARRIVE.TRANS64 RZ, [R0+URZ+0x31800], R23 ;  /* 0x0318001700ff79a7 */ /* 0x0007e200080000ff */
[----:B------:R-:W4:Y:S02]  /*2460*/  SYNCS.PHASECHK.TRANS64.TRYWAIT P0, [R0+URZ+0x31828], RZ ;  /* 0x031828ff000075a7 */ /* 0x000f2400080011ff */
[----:B---34-:R-:W-:Y:S05]  /*2470*/  @!P0 BRA `(.L_x_30) ;  /* 0x00000030002c8947 */ /* 0x018fea0003800000 */
.L_x_83:
        /* <DEDUP_REMOVED lines=17> */
[----:B------:R-:W5:Y:S02]  /*2590*/  SYNCS.PHASECHK.TRANS64.TRYWAIT P0, [R0+URZ+0x31830], RZ ;  /* 0x031830ff000075a7 */ /* 0x000f6400080011ff */
[----:B----45:R-:W-:Y:S05]  /*25a0*/  @!P0 BRA `(.L_x_31) ;  /* 0x0000002c00f48947 */ /* 0x030fea0003800000 */
.L_x_84:
        /* <DEDUP_REMOVED lines=17> */
[----:B------:R-:W1:Y:S02]  /*26c0*/  SYNCS.PHASECHK.TRANS64.TRYWAIT P0, [R0+URZ+0x31838], RZ ;  /* 0x031838ff000075a7 */ /* 0x000e6400080011ff */
[----:B-1---5:R-:W-:Y:S05]  /*26d0*/  @!P0 BRA `(.L_x_32) ;  /* 0x0000002c00bc8947 */ /* 0x022fea0003800000 */
.L_x_85:
        /* <DEDUP_REMOVED lines=17> */
[----:B------:R-:W1:Y:S02]  /*27f0*/  SYNCS.PHASECHK.TRANS64.TRYWAIT P0, [R0+URZ+0x31820], R3 ;  /* 0x03182003000075a7 */ /* 0x000e6400080011ff */
[----:B-1---5:R-:W-:Y:S05]  /*2800*/  @!P0 BRA `(.L_x_33) ;  /* 0x0000002c00848947 */ /* 0x022fea0003800000 */
.L_x_86:
        /* <DEDUP_REMOVED lines=31> */
[----:B------:R-:W1:Y:S02]  /*2a00*/  SYNCS.PHASECHK.TRANS64.TRYWAIT P0, [R0+URZ+0x31828], R3 ;  /* 0x03182803000075a7 */ /* 0x000e6400080011ff */
[----:B-1---5:R-:W-:Y:S05]  /*2a10*/  @!P0 BRA `(.L_x_34) ;  /* 0x0000002c001c8947 */ /* 0x022fea0003800000 */
.L_x_87:
        /* <DEDUP_REMOVED lines=19> */
.L_x_88:
        /* <DEDUP_REMOVED lines=19> */
.L_x_89:
        /* <DEDUP_REMOVED lines=19> */
.L_x_90:
        /* <DEDUP_REMOVED lines=31> */
[----:B------:R-:W1:Y:S02]  /*2fa0*/  SYNCS.PHASECHK.TRANS64.TRYWAIT P0, [R0+URZ+0x31828], RZ ;  /* 0x031828ff000075a7 */ /* 0x000e6400080011ff */
[----:B-1---5:R-:W-:Y:S05]  /*2fb0*/  @!P0 BRA `(.L_x_38) ;  /* 0x00000028001c8947 */ /* 0x022fea0003800000 */
.L_x_91:
        /* <DEDUP_REMOVED lines=19> */
.L_x_92:
        /* <DEDUP_REMOVED lines=19> */
.L_x_93:
[----:B------:R-:W-:Y:S01]  /*3220*/  VIADD R2, R2, 0x1 ;  /* 0x0000000102027836 */ /* 0x000fe20000000000 */
        /* <DEDUP_REMOVED lines=13> */
[----:B------:R-:W-:Y:S02]  /*3300*/  R2UR UR7, R10 ;  /* 0x000000000a0772ca */ /* 0x000fe400000e0000 */
[----:B------:R-:W-:-:S03]  /*3310*/  ISETP.NE.AND P0, PT, R2, 0x1, PT ;  /* 0x000000010200780c */ /* 0x000fc60003f05270 */
[----:B------:R5:W-:Y:S08]  /*3320*/  UTMALDG.2D [UR8], [UR16], desc[UR14] ;  /* 0x00000e08100075b4 */ /* 0x000bf00008009000 */
[----:B------:R5:W-:Y:S01]  /*3330*/  UTMALDG.2D [UR4], [UR12], desc[UR14] ;  /* 0x00000e040c0075b4 */ /* 0x000be20008009000 */
[----:B------:R5:W-:Y:S02]  /*3340*/  SYNCS.ARRIVE.TRANS64 RZ, [R0+URZ+0x31818], R19 ;  /* 0x0318181300ff79a7 */ /* 0x000be400080000ff */
[----:B-----5:R-:W-:Y:S05]  /*3350*/  @!P0 EXIT ;  /* 0x000000000000894d */ /* 0x020fea0003800000 */
[----:B------:R-:W-:Y:S02]  /*3360*/  IADD3 R4, PT, PT, R4, 0x91, RZ ;  /* 0x0000009104047810 */ /* 0x000fe40007ffe0ff */
[----:B------:R-:W-:Y:S01]  /*3370*/  IADD3 R5, PT, PT, R5, 0x91, RZ ;  /* 0x0000009105057810 */ /* 0x000fe20007ffe0ff */
[----:B------:R-:W-:Y:S06]  /*3380*/  BRA `(.L_x_41) ;  /* 0xffffffe4009c7947 */ /* 0x000fec000383ffff */
.L_x_13:
[----:B------:R-:W-:-:S04]  /*3390*/  LOP3.LUT R0, R3, 0xfffffffc, RZ, 0xc0, !PT ;  /* 0xfffffffc03007812 */ /* 0x000fc800078ec0ff */
[----:B------:R-:W-:-:S13]  /*33a0*/  ISETP.NE.AND P0, PT, R0, 0x4, PT ;  /* 0x000000040000780c */ /* 0x000fda0003f05270 */
[----:B-1----:R-:W-:Y:S05]  /*33b0*/  @P0 EXIT ;  /* 0x000000000000094d */ /* 0x002fea0003800000 */
[----:B------:R-:W1:Y:S01]  /*33c0*/  S2R R0, SR_CgaCtaId ;  /* 0x0000000000007919 */ /* 0x000e620000008800 */
[----:B------:R-:W-:-:S04]  /*33d0*/  MOV R5, 0x400 ;  /* 0x0000040000057802 */ /* 0x000fc80000000f00 */
[----:B-1----:R-:W-:-:S05]  /*33e0*/  LEA R0, R0, R5, 0x18 ;  /* 0x0000000500007211 */ /* 0x002fca00078ec0ff */
[----:B------:R-:W1:Y:S02]  /*33f0*/  LDS R2, [R0+0x31880] ;  /* 0x0318800000027984 */ /* 0x000e640000000800 */
[----:B-1----:R-:W-:-:S13]  /*3400*/  ISETP.NE.AND P0, PT, R2, RZ, PT ;  /* 0x000000ff0200720c */ /* 0x002fda0003f05270 */
[----:B------:R-:W-:Y:S05]  /*3410*/  @!P0 BRA `(.L_x_42) ;  /* 0x0000000000048947 */ /* 0x000fea0003800000 */
[----:B------:R-:W-:Y:S05]  /*3420*/  BPT.TRAP 0x1 ;  /* 0x000000040000795c */ /* 0x000fea0000300000 */
.L_x_42:
[----:B------:R-:W1:Y:S01]  /*3430*/  S2UR UR4, SR_CTAID.X ;  /* 0x00000000000479c3 */ /* 0x000e620000002500 */
[----:B------:R-:W-:Y:S02]  /*3440*/  IADD3 R3, PT, PT, R3, -0x4, RZ ;  /* 0xfffffffc03037810 */ /* 0x000fe40007ffe0ff */
[----:B-1----:R-:W-:-:S13]  /*3450*/  ISETP.LE.U32.AND P0, PT, R22, UR4, PT ;  /* 0x0000000416007c0c */ /* 0x002fda000bf03070 */
[----:B------:R-:W-:Y:S05]  /*3460*/  @P0 BRA `(.L_x_43) ;  /* 0x0000001800b80947 */ /* 0x000fea0003800000 */
[----:B------:R-:W-:Y:S01]  /*3470*/  IMAD.U32 R29, RZ, RZ, UR4 ;  /* 0x00000004ff1d7e24 */ /* 0x000fe2000f8e00ff */
[----:B------:R-:W-:Y:S01]  /*3480*/  MOV R20, 0xffffffff ;  /* 0xffffffff00147802 */ /* 0x000fe20000000f00 */
[----:B------:R-:W-:Y:S02]  /*3490*/  IMAD.SHL.U32 R2, R21, 0x4, RZ ;  /* 0x0000000415027824 */ /* 0x000fe400078e00ff */
[----:B------:R-:W-:Y:S01]  /*34a0*/  IMAD.SHL.U32 R30, R3, 0x800, RZ ;  /* 0x00000800031e7824 */ /* 0x000fe200078e00ff */
[----:B------:R-:W-:Y:S01]  /*34b0*/  LOP3.LUT R5, RZ, R29, RZ, 0x33, !PT ;  /* 0x0000001dff057212 */ /* 0x000fe200078e33ff */
[C---:B------:R-:W-:Y:S01]  /*34c0*/  VIADD R26, R2.reuse, 0x1 ;  /* 0x00000001021a7836 */ /* 0x040fe20000000000 */
[----:B------:R-:W-:Y:S01]  /*34d0*/  SHF.R.U32.HI R28, RZ, 0x3, R2 ;  /* 0x00000003ff1c7819 */ /* 0x000fe20000011602 */
[C---:B------:R-:W-:Y:S01]  /*34e0*/  VIADD R4, R2.reuse, 0x2 ;  /* 0x0000000202047836 */ /* 0x040fe20000000000 */
[----:B------:R-:W-:Y:S01]  /*34f0*/  IADD3 R24, PT, PT, R2, 0x3, RZ ;  /* 0x0000000302187810 */ /* 0x000fe20007ffe0ff */
[----:B------:R-:W-:Y:S01]  /*3500*/  IMAD.IADD R22, R22, 0x1, R5 ;  /* 0x0000000116167824 */ /* 0x000fe200078e0205 */
[----:B------:R-:W-:Y:S01]  /*3510*/  LOP3.LUT R5, R28, 0x3, RZ, 0xc0, !PT ;  /* 0x000000031c057812 */ /* 0x000fe200078ec0ff */
[----:B------:R-:W-:Y:S01]  /*3520*/  IMAD.MOV.U32 R21, RZ, RZ, RZ ;  /* 0x000000ffff157224 */ /* 0x000fe200078e00ff */
[----:B------:R-:W-:Y:S01]  /*3530*/  PRMT R23, R29, 0x7610, R23 ;  /* 0x000076101d177816 */ /* 0x000fe20000000017 */
[----:B------:R-:W-:Y:S01]  /*3540*/  IMAD.HI.U32 R22, R22, -0x1e0387f1, RZ ;  /* 0xe1fc780f16167827 */ /* 0x000fe200078e00ff */
[----:B------:R-:W-:-:S02]  /*3550*/  LOP3.LUT R26, R5, 0x5, R26, 0x78, !PT ;  /* 0x00000005051a7812 */ /* 0x000fc400078e781a */
[C---:B------:R-:W-:Y:S02]  /*3560*/  LOP3.LUT R25, R5.reuse, 0x6, R4, 0x78, !PT ;  /* 0x0000000605197812 */ /* 0x040fe400078e7804 */
[----:B------:R-:W-:Y:S02]  /*3570*/  SHF.R.U32.HI R22, RZ, 0x7, R22 ;  /* 0x00000007ff167819 */ /* 0x000fe40000011616 */
[C---:B------:R-:W-:Y:S02]  /*3580*/  LOP3.LUT R27, R5.reuse, 0x4, R2, 0xf8, !PT ;  /* 0x00000004051b7812 */ /* 0x040fe400078ef802 */
[----:B------:R-:W-:Y:S01]  /*3590*/  LOP3.LUT R24, R5, 0x7, R24, 0x78, !PT ;  /* 0x0000000705187812 */ /* 0x000fe200078e7818 */
[----:B------:R-:W-:-:S07]  /*35a0*/  IMAD.MOV R22, RZ, RZ, -R22 ;  /* 0x000000ffff167224 */ /* 0x000fce00078e0a16 */
.L_x_66:
[----:B------:R-:W-:Y:S01]  /*35b0*/  VIADD R20, R20, 0x1 ;  /* 0x0000000114147836 */ /* 0x000fe20000000000 */
[----:B------:R-:W-:Y:S05]  /*35c0*/  YIELD ;  /* 0x0000000000007946 */ /* 0x000fea0003800000 */
[----:B--2---:R-:W-:Y:S01]  /*35d0*/  IMAD.SHL.U32 R7, R20, 0x8, RZ ;  /* 0x0000000814077824 */ /* 0x004fe200078e00ff */
[----:B------:R-:W-:Y:S01]  /*35e0*/  SHF.R.U32.HI R5, RZ, 0x1, R20 ;  /* 0x00000001ff057819 */ /* 0x000fe20000011614 */
[----:B------:R-:W-:Y:S01]  /*35f0*/  VIADD R22, R22, 0x1 ;  /* 0x0000000116167836 */ /* 0x000fe20000000000 */
[----:B------:R-:W-:Y:S02]  /*3600*/  SHF.R.U32.HI R40, RZ, 0x5, R29 ;  /* 0x00000005ff287819 */ /* 0x000fe4000001161d */
[----:B------:R-:W-:-:S02]  /*3610*/  LOP3.LUT R7, R7, 0x8, RZ, 0xc0, !PT ;  /* 0x0000000807077812 */ /* 0x000fc400078ec0ff */
[----:B------:R-:W-:Y:S02]  /*3620*/  LOP3.LUT R5, R5, 0x1, RZ, 0xc0, !PT ;  /* 0x0000000105057812 */ /* 0x000fe400078ec0ff */
[----:B------:R-:W-:Y:S01]  /*3630*/  ISETP.NE.AND P1, PT, R3, RZ, PT ;  /* 0x000000ff0300720c */ /* 0x000fe20003f25270 */
[----:B------:R-:W-:Y:S01]  /*3640*/  IMAD.IADD R2, R0, 0x1, R7 ;  /* 0x0000000100027824 */ /* 0x000fe200078e0207 */
[----:B------:R-:W-:Y:S01]  /*3650*/  ISETP.NE.AND P0, PT, R22, 0x1, PT ;  /* 0x000000011600780c */ /* 0x000fe20003f05270 */
[----:B------:R-:W-:Y:S01]  /*3660*/  IMAD.U32 R5, R5, -0x80000000, RZ ;  /* 0x8000000005057824 */ /* 0x000fe200078e00ff */
[----:B------:R-:W-:-:S03]  /*3670*/  LOP3.LUT R40, R40, 0x7fffff0, RZ, 0xc0, !PT ;  /* 0x07fffff028287812 */ /* 0x000fc600078ec0ff */
[----:B------:R-:W1:Y:S02]  /*3680*/  SYNCS.PHASECHK.TRANS64.TRYWAIT P2, [R2+URZ+0x31860], R5 ;  /* 0x03186005020075a7 */ /* 0x000e6400080411ff */
[----:B-1----:R-:W-:Y:S06]  /*3690*/  @!P2 BRA `(.L_x_44) ;  /* 0x0000002000a0a947 */ /* 0x002fec0003800000 */
.L_x_95:
[----:B------:R-:W-:Y:S01]  /*36a0*/  NOP ;  /* 0x0000000000007918 */ /* 0x000fe20000000000 */
[----:B------:R-:W-:Y:S02]  /*36b0*/  LOP3.LUT R38, R23, 0x1ff, RZ, 0xc0, !PT ;  /* 0x000001ff17267812 */ /* 0x000fe400078ec0ff */
[----:B------:R-:W-:Y:S02]  /*36c0*/  LOP3.LUT R4, R20, 0x1, RZ, 0xc0, !PT ;  /* 0x0000000114047812 */ /* 0x000fe400078ec0ff */
[----:B------:R-:W-:Y:S01]  /*36d0*/  VIADDMNMX.U32 R35, R31, -R40, 0x10, PT ;  /* 0x000000101f237446 */ /* 0x000fe20003800828 */
[----:B------:R-:W-:Y:S05]  /*36e0*/  @P1 BRA `(.L_x_45) ;  /* 0x0000000000041947 */ /* 0x000fea0003800000 */
[----:B------:R-:W-:-:S04]  /*36f0*/  DEPBAR.LE SB0, 0x1 ;  /* 0x000080400000791a */ /* 0x000fc80000000000 */
.L_x_45:
[----:B------:R-:W-:Y:S02]  /*3700*/  MOV R6, 0x3720 ;  /* 0x0000372000067802 */ /* 0x000fe40000000f00 */
[----:B-1----:R-:W-:Y:S05]  /*3710*/  CALL.REL.NOINC `($__internal_3_$__cuda_sm20_div_u16) ;  /* 0x0000002000bc7944 */ /* 0x002fea0003c00000 */
[----:B------:R-:W-:Y:S05]  /*3720*/  WARPSYNC.ALL ;  /* 0x0000000000007948 */ /* 0x000fea0003800000 */
[----:B------:R-:W-:Y:S01]  /*3730*/  NOP ;  /* 0x0000000000007918 */ /* 0x000fe20000000000 */
[----:B------:R-:W-:Y:S02]  /*3740*/  ISETP.NE.AND P1, PT, R3, RZ, PT ;  /* 0x000000ff0300720c */ /* 0x000fe40003f25270 */
[----:B------:R-:W-:Y:S01]  /*3750*/  R2UR UR7, R4 ;  /* 0x00000000040772ca */ /* 0x000fe200000e0000 */
[----:B------:R-:W-:Y:S01]  /*3760*/  BAR.SYNC.DEFER_BLOCKING 0x8, 0x80 ;  /* 0x0202000000007b1d */ /* 0x000fe20000010000 */
[----:B------:R-:W-:Y:S01]  /*3770*/  IMAD R37, R21, 0x2000, R30 ;  /* 0x0000200015257824 */ /* 0x000fe200078e021e */
[----:B------:R-:W-:-:S03]  /*3780*/  PRMT R39, R36, 0x9910, RZ ;  /* 0x0000991024277816 */ /* 0x000fc600000000ff */
[----:B------:R-:W-:-:S04]  /*3790*/  IMAD R37, R28, 0x80, R37 ;  /* 0x000000801c257824 */ /* 0x000fc800078e0225 */
[--C-:B------:R-:W-:Y:S02]  /*37a0*/  IMAD R33, R27, 0x10, R37.reuse ;  /* 0x000000101b217824 */ /* 0x100fe400078e0225 */
[----:B------:R-:W-:Y:S01]  /*37b0*/  IMAD R41, R26, 0x10, R37 ;  /* 0x000000101a297824 */ /* 0x000fe200078e0225 */
[----:B------:R-:W-:-:S03]  /*37c0*/  UIMAD UR7, UR7, 0xe0, URZ ;  /* 0x000000e0070778a4 */ /* 0x000fc6000f8e02ff */
[----:B------:R-:W-:-:S06]  /*37d0*/  IMAD.IADD R41, R0, 0x1, R41 ;  /* 0x0000000100297824 */ /* 0x000fcc00078e0229 */
[----:B------:R-:W1:Y:S01]  /*37e0*/  LDTM.x8 R12, tmem[UR7] ;  /* 0x00000007000c79ee */ /* 0x000e6200081c0000 */
[----:B------:R-:W-:Y:S01]  /*37f0*/  NOP ;  /* 0x0000000000007918 */ /* 0x000fe20000000000 */
[----:B-1----:R-:W1:Y:S01]  /*3800*/  LDTM.x8 R4, tmem[UR7+0x8] ;  /* 0x00000807000479ee */ /* 0x002e6200081c0000 */
[----:B------:R-:W-:Y:S02]  /*3810*/  F2FP.BF16.F32.PACK_AB R12, R13, R12 ;  /* 0x0000000c0d0c723e */ /* 0x000fe400000010ff */
[----:B------:R-:W-:Y:S02]  /*3820*/  F2FP.BF16.F32.PACK_AB R13, R15, R14 ;  /* 0x0000000e0f0d723e */ /* 0x000fe400000010ff */
[----:B------:R-:W-:Y:S01]  /*3830*/  F2FP.BF16.F32.PACK_AB R14, R17, R16 ;  /* 0x00000010110e723e */ /* 0x000fe200000010ff */
[----:B------:R-:W-:Y:S01]  /*3840*/  IMAD.IADD R16, R0, 0x1, R33 ;  /* 0x0000000100107824 */ /* 0x000fe200078e0221 */
[----:B------:R-:W-:Y:S02]  /*3850*/  F2FP.BF16.F32.PACK_AB R15, R19, R18 ;  /* 0x00000012130f723e */ /* 0x000fe400000010ff */
[----:B-1----:R-:W-:-:S02]  /*3860*/  F2FP.BF16.F32.PACK_AB R32, R5, R4 ;  /* 0x000000040520723e */ /* 0x002fc400000010ff */
[----:B------:R-:W-:Y:S01]  /*3870*/  PRMT R4, R35, 0x9910, RZ ;  /* 0x0000991023047816 */ /* 0x000fe200000000ff */
[----:B------:R1:W-:Y:S01]  /*3880*/  STS.128 [R16], R12 ;  /* 0x0000000c10007388 */ /* 0x0003e20000000c00 */
[----:B------:R-:W-:Y:S01]  /*3890*/  NOP ;  /* 0x0000000000007918 */ /* 0x000fe20000000000 */
[----:B------:R-:W-:Y:S02]  /*38a0*/  F2FP.BF16.F32.PACK_AB R33, R7, R6 ;  /* 0x000000060721723e */ /* 0x000fe400000010ff */
[----:B------:R-:W-:Y:S01]  /*38b0*/  F2FP.BF16.F32.PACK_AB R34, R9, R8 ;  /* 0x000000080922723e */ /* 0x000fe200000010ff */
[----:B------:R-:W-:Y:S01]  /*38c0*/  IMAD R39, R39, R4, RZ ;  /* 0x0000000427277224 */ /* 0x000fe200078e02ff */
[----:B------:R-:W-:-:S03]  /*38d0*/  F2FP.BF16.F32.PACK_AB R35, R11, R10 ;  /* 0x0000000a0b23723e */ /* 0x000fc600000010ff */
[----:B------:R-:W-:Y:S02]  /*38e0*/  IMAD.MOV R39, RZ, RZ, -R39 ;  /* 0x000000ffff277224 */ /* 0x000fe400078e0a27 */
[----:B------:R2:W-:Y:S03]  /*38f0*/  STS.128 [R41], R32 ;  /* 0x0000002029007388 */ /* 0x0005e60000000c00 */
[----:B------:R-:W-:-:S05]  /*3900*/  PRMT R39, R39, 0x7710, RZ ;  /* 0x0000771027277816 */ /* 0x000fca00000000ff */
[----:B------:R-:W-:-:S05]  /*3910*/  IMAD.IADD R39, R38, 0x1, R39 ;  /* 0x0000000126277824 */ /* 0x000fca00078e0227 */
[----:B------:R-:W-:-:S05]  /*3920*/  LOP3.LUT R39, R39, 0xffff, RZ, 0xc0, !PT ;  /* 0x0000ffff27277812 */ /* 0x000fca00078ec0ff */
[----:B------:R-:W-:Y:S01]  /*3930*/  IMAD.IADD R40, R40, 0x1, R39 ;  /* 0x0000000128287824 */ /* 0x000fe200078e0227 */
[----:B-1----:R-:W1:Y:S01]  /*3940*/  LDTM.x8 R12, tmem[UR7+0x10] ;  /* 0x00001007000c79ee */ /* 0x002e6200081c0000 */
[----:B------:R-:W-:Y:S01]  /*3950*/  NOP ;  /* 0x0000000000007918 */ /* 0x000fe20000000000 */
[----:B-1----:R-:W1:Y:S01]  /*3960*/  LDTM.x8 R4, tmem[UR7+0x18] ;  /* 0x00001807000479ee */ /* 0x002e6200081c0000 */
[----:B--2---:R-:W-:Y:S01]  /*3970*/  LOP3.LUT R32, R36, 0xffff, RZ, 0xc0, !PT ;  /* 0x0000ffff24207812 */ /* 0x004fe200078ec0ff */
[----:B------:R-:W-:-:S04]  /*3980*/  IMAD.SHL.U32 R33, R40, 0x80, RZ ;  /* 0x0000008028217824 */ /* 0x000fc800078e00ff */
[----:B------:R-:W-:Y:S01]  /*3990*/  IMAD R32, R32, 0xe0, RZ ;  /* 0x000000e020207824 */ /* 0x000fe200078e02ff */
[----:B------:R-:W-:Y:S02]  /*39a0*/  F2FP.BF16.F32.PACK_AB R12, R13, R12 ;  /* 0x0000000c0d0c723e */ /* 0x000fe400000010ff */
[----:B------:R-:W-:Y:S02]  /*39b0*/  F2FP.BF16.F32.PACK_AB R13, R15, R14 ;  /* 0x0000000e0f0d723e */ /* 0x000fe400000010ff */
[----:B------:R-:W-:Y:S01]  /*39c0*/  F2FP.BF16.F32.PACK_AB R14, R17, R16 ;  /* 0x00000010110e723e */ /* 0x000fe200000010ff */
[--C-:B------:R-:W-:Y:S01]  /*39d0*/  IMAD R17, R25, 0x10, R37.reuse ;  /* 0x0000001019117824 */ /* 0x100fe200078e0225 */
[----:B------:R-:W-:Y:S01]  /*39e0*/  F2FP.BF16.F32.PACK_AB R15, R19, R18 ;  /* 0x00000012130f723e */ /* 0x000fe200000010ff */
[----:B------:R-:W-:Y:S01]  /*39f0*/  IMAD R37, R24, 0x10, R37 ;  /* 0x0000001018257824 */ /* 0x000fe200078e0225 */
[----:B-1----:R-:W-:Y:S01]  /*3a00*/  F2FP.BF16.F32.PACK_AB R4, R5, R4 ;  /* 0x000000040504723e */ /* 0x002fe200000010ff */
[C---:B------:R-:W-:Y:S01]  /*3a10*/  IMAD.IADD R17, R0.reuse, 0x1, R17 ;  /* 0x0000000100117824 */ /* 0x040fe200078e0211 */
[----:B------:R-:W-:Y:S01]  /*3a20*/  F2FP.BF16.F32.PACK_AB R5, R7, R6 ;  /* 0x000000060705723e */ /* 0x000fe200000010ff */
[----:B------:R-:W-:Y:S01]  /*3a30*/  IMAD.IADD R37, R0, 0x1, R37 ;  /* 0x0000000100257824 */ /* 0x000fe200078e0225 */
[----:B------:R-:W-:-:S02]  /*3a40*/  F2FP.BF16.F32.PACK_AB R6, R9, R8 ;  /* 0x000000080906723e */ /* 0x000fc400000010ff */
[----:B------:R-:W-:Y:S01]  /*3a50*/  F2FP.BF16.F32.PACK_AB R7, R11, R10 ;  /* 0x0000000a0b07723e */ /* 0x000fe200000010ff */
[----:B------:R1:W-:Y:S01]  /*3a60*/  STS.128 [R17], R12 ;  /* 0x0000000c11007388 */ /* 0x0003e20000000c00 */
[----:B------:R-:W-:-:S03]  /*3a70*/  NOP ;  /* 0x0000000000007918 */ /* 0x000fc60000000000 */
[----:B------:R1:W-:Y:S01]  /*3a80*/  STS.128 [R37], R4 ;  /* 0x0000000425007388 */ /* 0x0003e20000000c00 */
[----:B------:R2:W-:Y:S06]  /*3a90*/  MEMBAR.ALL.CTA ;  /* 0x0000000000007992 */ /* 0x0005ec0000008000 */
[----:B--2---:R-:W2:Y:S02]  /*3aa0*/  FENCE.VIEW.ASYNC.S ;  /* 0x00000000000073c6 */ /* 0x004ea40000000000 */
[----:B--2---:R-:W-:Y:S06]  /*3ab0*/  BAR.SYNC.DEFER_BLOCKING 0x8, 0x80 ;  /* 0x0202000000007b1d */ /* 0x004fec0000010000 */
[----:B------:R-:W-:Y:S05]  /*3ac0*/  @P1 BRA `(.L_x_46) ;  /* 0x0000000000381947 */ /* 0x000fea0003800000 */
[----:B------:R-:W-:Y:S01]  /*3ad0*/  ELECT P2, URZ, PT ;  /* 0x0000000000ff782f */ /* 0x000fe20003840000 */
[----:B------:R-:W-:-:S12]  /*3ae0*/  BSSY.RECONVERGENT B0, `(.L_x_46) ;  /* 0x000000c000007945 */ /* 0x000fd80003800200 */
[----:B------:R-:W-:Y:S05]  /*3af0*/  @!P2 BRA `(.L_x_47) ;  /* 0x000000000028a947 */ /* 0x000fea0003800000 */
[----:B------:R-:W2:Y:S01]  /*3b00*/  LDCU.64 UR8, c[0x0][0x348] ;  /* 0x00006900ff0877ac */ /* 0x000ea20008000a00 */
[----:B------:R-:W-:Y:S02]  /*3b10*/  R2UR UR10, R21 ;  /* 0x00000000150a72ca */ /* 0x000fe400000e0000 */
[----:B------:R-:W-:Y:S02]  /*3b20*/  R2UR UR4, R0 ;  /* 0x00000000000472ca */ /* 0x000fe400000e0000 */
[----:B------:R-:W-:Y:S02]  /*3b30*/  R2UR UR5, R32 ;  /* 0x00000000200572ca */ /* 0x000fe400000e0000 */
[----:B------:R-:W-:-:S09]  /*3b40*/  R2UR UR6, R33 ;  /* 0x00000000210672ca */ /* 0x000fd200000e0000 */
[----:B------:R-:W-:Y:S02]  /*3b50*/  ULEA UR4, UR10, UR4, 0xd ;  /* 0x000000040a047291 */ /* 0x000fe4000f8e68ff */
[----:B--2---:R-:W-:-:S04]  /*3b60*/  UIADD3 UR8, UP0, UPT, UR8, 0x240, URZ ;  /* 0x0000024008087890 */ /* 0x004fc8000ff1e0ff */
[----:B------:R-:W-:-:S09]  /*3b70*/  UIADD3.X UR9, UPT, UPT, URZ, UR9, URZ, UP0, !UPT ;  /* 0x00000009ff097290 */ /* 0x000fd200087fe4ff */
[----:B------:R2:W-:Y:S02]  /*3b80*/  UTMASTG.2D [UR4], [UR8] ;  /* 0x00000004080073b5 */ /* 0x0005e40008008000 */
[----:B--2---:R0:W-:Y:S02]  /*3b90*/  UTMACMDFLUSH ;  /* 0x00000000000079b7 */ /* 0x0041e40000000000 */
.L_x_47:
[----:B------:R-:W-:Y:S05]  /*3ba0*/  BSYNC.RECONVERGENT B0 ;  /* 0x0000000000007941 */ /* 0x000fea0003800200 */
.L_x_46:
[----:B------:R-:W-:Y:S05]  /*3bb0*/  @P1 BRA `(.L_x_48) ;  /* 0x0000000000041947 */ /* 0x000fea0003800000 */
[----:B------:R-:W-:-:S04]  /*3bc0*/  DEPBAR.LE SB0, 0x1 ;  /* 0x000080400000791a */ /* 0x000fc80000000000 */
.L_x_48:
[----:B------:R-:W-:Y:S01]  /*3bd0*/  BAR.SYNC.DEFER_BLOCKING 0x8, 0x80 ;  /* 0x0202000000007b1d */ /* 0x000fe20000010000 */
[----:B------:R-:W-:-:S04]  /*3be0*/  LOP3.LUT R53, R21, 0x1, RZ, 0xc0, !PT ;  /* 0x0000000115357812 */ /* 0x000fc800078ec0ff */
[----:B------:R-:W-:Y:S01]  /*3bf0*/  LOP3.LUT R21, R53, 0x1, RZ, 0x3c, !PT ;  /* 0x0000000135157812 */ /* 0x000fe200078e3cff */
[----:B-1----:R-:W1:Y:S04]  /*3c00*/  LDTM.x8 R12, tmem[UR7+0x20] ;  /* 0x00002007000c79ee */ /* 0x002e6800081c0000 */
[C---:B------:R-:W-:Y:S02]  /*3c10*/  IMAD R35, R21.reuse, 0x2000, R30 ;  /* 0x0000200015237824 */ /* 0x040fe400078e021e */
[----:B------:R-:W-:Y:S02]  /*3c20*/  IMAD R50, R21, 0x2000, R0 ;  /* 0x0000200015327824 */ /* 0x000fe400078e0200 */
[----:B------:R-:W-:-:S04]  /*3c30*/  IMAD R34, R28, 0x80, R35 ;  /* 0x000000801c227824 */ /* 0x000fc800078e0223 */
[--C-:B------:R-:W-:Y:S02]  /*3c40*/  IMAD R37, R27, 0x10, R34.reuse ;  /* 0x000000101b257824 */ /* 0x100fe400078e0222 */
[--C-:B------:R-:W-:Y:S02]  /*3c50*/  IMAD R35, R26, 0x10, R34.reuse ;  /* 0x000000101a237824 */ /* 0x100fe400078e0222 */
[C---:B------:R-:W-:Y:S01]  /*3c60*/  IMAD.IADD R37, R0.reuse, 0x1, R37 ;  /* 0x0000000100257824 */ /* 0x040fe200078e0225 */
[----:B------:R-:W-:Y:S01]  /*3c70*/  NOP ;  /* 0x0000000000007918 */ /* 0x000fe20000000000 */
[----:B-1----:R-:W1:Y:S01]  /*3c80*/  LDTM.x8 R4, tmem[UR7+0x28] ;  /* 0x00002807000479ee */ /* 0x002e6200081c0000 */
[----:B------:R-:W-:Y:S02]  /*3c90*/  IMAD.IADD R35, R0, 0x1, R35 ;  /* 0x0000000100237824 */ /* 0x000fe400078e0223 */
[--C-:B------:R-:W-:Y:S02]  /*3ca0*/  IMAD R39, R25, 0x10, R34.reuse ;  /* 0x0000001019277824 */ /* 0x100fe400078e0222 */
[----:B------:R-:W-:Y:S01]  /*3cb0*/  IMAD R51, R24, 0x10, R34 ;  /* 0x0000001018337824 */ /* 0x000fe200078e0222 */
[----:B------:R-:W-:Y:S01]  /*3cc0*/  F2FP.BF16.F32.PACK_AB R44, R13, R12 ;  /* 0x0000000c0d2c723e */ /* 0x000fe200000010ff */
[C---:B------:R-:W-:Y:S01]  /*3cd0*/  IMAD.IADD R39, R0.reuse, 0x1, R39 ;  /* 0x0000000100277824 */ /* 0x040fe200078e0227 */
[----:B------:R-:W-:Y:S01]  /*3ce0*/  F2FP.BF16.F32.PACK_AB R45, R15, R14 ;  /* 0x0000000e0f2d723e */ /* 0x000fe200000010ff */
[----:B------:R-:W-:Y:S01]  /*3cf0*/  IMAD.IADD R51, R0, 0x1, R51 ;  /* 0x0000000100337824 */ /* 0x000fe200078e0233 */
[----:B------:R-:W-:-:S02]  /*3d00*/  F2FP.BF16.F32.PACK_AB R46, R17, R16 ;  /* 0x00000010112e723e */ /* 0x000fc400000010ff */
[----:B------:R-:W-:-:S05]  /*3d10*/  F2FP.BF16.F32.PACK_AB R47, R19, R18 ;  /* 0x00000012132f723e */ /* 0x000fca00000010ff */
[----:B------:R2:W-:Y:S01]  /*3d20*/  STS.128 [R37], R44 ;  /* 0x0000002c25007388 */ /* 0x0005e20000000c00 */
[----:B------:R-:W-:Y:S01]  /*3d30*/  NOP ;  /* 0x0000000000007918 */ /* 0x000fe20000000000 */
[----:B-1----:R-:W1:Y:S01]  /*3d40*/  LDTM.x8 R12, tmem[UR7+0x30] ;  /* 0x00003007000c79ee */ /* 0x002e6200081c0000 */
[----:B------:R-:W-:Y:S02]  /*3d50*/  F2FP.BF16.F32.PACK_AB R40, R5, R4 ;  /* 0x000000040528723e */ /* 0x000fe400000010ff */
[----:B------:R-:W-:Y:S02]  /*3d60*/  F2FP.BF16.F32.PACK_AB R41, R7, R6 ;  /* 0x000000060729723e */ /* 0x000fe400000010ff */
[----:B------:R-:W-:Y:S02]  /*3d70*/  F2FP.BF16.F32.PACK_AB R42, R9, R8 ;  /* 0x00000008092a723e */ /* 0x000fe400000010ff */
        /* <DEDUP_REMOVED lines=10> */
[----:B-1----:R-:W-:Y:S02]  /*3e20*/  F2FP.BF16.F32.PACK_AB R4, R5, R4 ;  /* 0x000000040504723e */ /* 0x002fe400000010ff */
[----:B------:R-:W-:Y:S02]  /*3e30*/  F2FP.BF16.F32.PACK_AB R5, R7, R6 ;  /* 0x000000060705723e */ /* 0x000fe400000010ff */
[----:B------:R-:W-:Y:S02]  /*3e40*/  F2FP.BF16.F32.PACK_AB R6, R9, R8 ;  /* 0x000000080906723e */ /* 0x000fe400000010ff */
[----:B------:R-:W-:-:S05]  /*3e50*/  F2FP.BF16.F32.PACK_AB R7, R11, R10 ;  /* 0x0000000a0b07723e */ /* 0x000fca00000010ff */
[----:B------:R2:W-:Y:S01]  /*3e60*/  STS.128 [R51], R4 ;  /* 0x0000000433007388 */ /* 0x0005e20000000c00 */
[----:B------:R1:W-:Y:S06]  /*3e70*/  MEMBAR.ALL.CTA ;  /* 0x0000000000007992 */ /* 0x0003ec0000008000 */
[----:B-1----:R-:W1:Y:S02]  /*3e80*/  FENCE.VIEW.ASYNC.S ;  /* 0x00000000000073c6 */ /* 0x002e640000000000 */
[----:B-1----:R-:W-:Y:S06]  /*3e90*/  BAR.SYNC.DEFER_BLOCKING 0x8, 0x80 ;  /* 0x0202000000007b1d */ /* 0x002fec0000010000 */
[----:B------:R-:W-:Y:S05]  /*3ea0*/  @P1 BRA `(.L_x_49) ;  /* 0x0000000000381947 */ /* 0x000fea0003800000 */
[----:B------:R-:W-:Y:S01]  /*3eb0*/  ELECT P2, URZ, PT ;  /* 0x0000000000ff782f */ /* 0x000fe20003840000 */
[----:B------:R-:W-:-:S12]  /*3ec0*/  BSSY.RECONVERGENT B0, `(.L_x_50) ;  /* 0x000000b000007945 */ /* 0x000fd80003800200 */
[----:B------:R-:W-:Y:S05]  /*3ed0*/  @!P2 BRA `(.L_x_51) ;  /* 0x000000000024a947 */ /* 0x000fea0003800000 */
[----:B------:R-:W1:Y:S01]  /*3ee0*/  LDCU.64 UR8, c[0x0][0x348] ;  /* 0x00006900ff0877ac */ /* 0x000e620008000a00 */
[----:B------:R-:W-:Y:S02]  /*3ef0*/  R2UR UR5, R32 ;  /* 0x00000000200572ca */ /* 0x000fe400000e0000 */
[----:B------:R-:W-:Y:S02]  /*3f00*/  R2UR UR4, R50 ;  /* 0x00000000320472ca */ /* 0x000fe400000e0000 */
[----:B------:R-:W-:-:S09]  /*3f10*/  R2UR UR6, R33 ;  /* 0x00000000210672ca */ /* 0x000fd200000e0000 */
[----:B------:R-:W-:Y:S02]  /*3f20*/  UIADD3 UR5, UPT, UPT, UR5, 0x20, URZ ;  /* 0x0000002005057890 */ /* 0x000fe4000fffe0ff */
[----:B-1----:R-:W-:-:S04]  /*3f30*/  UIADD3 UR8, UP0, UPT, UR8, 0x240, URZ ;  /* 0x0000024008087890 */ /* 0x002fc8000ff1e0ff */
[----:B------:R-:W-:-:S09]  /*3f40*/  UIADD3.X UR9, UPT, UPT, URZ, UR9, URZ, UP0, !UPT ;  /* 0x00000009ff097290 */ /* 0x000fd200087fe4ff */
[----:B------:R1:W-:Y:S02]  /*3f50*/  UTMASTG.2D [UR4], [UR8] ;  /* 0x00000004080073b5 */ /* 0x0003e40008008000 */
[----:B-1----:R0:W-:Y:S02]  /*3f60*/  UTMACMDFLUSH ;  /* 0x00000000000079b7 */ /* 0x0021e40000000000 */
.L_x_51:
[----:B------:R-:W-:Y:S05]  /*3f70*/  BSYNC.RECONVERGENT B0 ;  /* 0x0000000000007941 */ /* 0x000fea0003800200 */
.L_x_50:
[----:B------:R-:W-:-:S04]  /*3f80*/  DEPBAR.LE SB0, 0x1 ;  /* 0x000080400000791a */ /* 0x000fc80000000000 */
.L_x_49:
[----:B------:R-:W-:Y:S01]  /*3f90*/  BAR.SYNC.DEFER_BLOCKING 0x8, 0x80 ;  /* 0x0202000000007b1d */ /* 0x000fe20000010000 */
[C---:B--2---:R-:W-:Y:S02]  /*3fa0*/  IMAD R41, R53.reuse, 0x2000, R30 ;  /* 0x0000200035297824 */ /* 0x044fe400078e021e */
[----:B------:R-:W-:Y:S02]  /*3fb0*/  IMAD R48, R53, 0x2000, R0 ;  /* 0x0000200035307824 */ /* 0x000fe400078e0200 */
[----:B------:R-:W-:Y:S01]  /*3fc0*/  IMAD R38, R28, 0x80, R41 ;  /* 0x000000801c267824 */ /* 0x000fe200078e0229 */
[----:B------:R-:W1:Y:S03]  /*3fd0*/  LDTM.x8 R12, tmem[UR7+0x40] ;  /* 0x00004007000c79ee */ /* 0x000e6600081c0000 */
[----:B------:R-:W-:-:S04]  /*3fe0*/  IMAD R49, R24, 0x10, R38 ;  /* 0x0000001018317824 */ /* 0x000fc800078e0226 */
[C---:B------:R-:W-:Y:S01]  /*3ff0*/  IMAD.IADD R49, R0.reuse, 0x1, R49 ;  /* 0x0000000100317824 */ /* 0x040fe200078e0231 */
[----:B------:R-:W-:Y:S01]  /*4000*/  NOP ;  /* 0x0000000000007918 */ /* 0x000fe20000000000 */
[----:B-1----:R-:W1:Y:S01]  /*4010*/  LDTM.x8 R4, tmem[UR7+0x48] ;  /* 0x00004807000479ee */ /* 0x002e6200081c0000 */
[----:B------:R-:W-:Y:S01]  /*4020*/  F2FP.BF16.F32.PACK_AB R44, R13, R12 ;  /* 0x0000000c0d2c723e */ /* 0x000fe200000010ff */
[----:B------:R-:W-:Y:S01]  /*4030*/  IMAD R13, R27, 0x10, R38 ;  /* 0x000000101b0d7824 */ /* 0x000fe200078e0226 */
[----:B------:R-:W-:Y:S02]  /*4040*/  F2FP.BF16.F32.PACK_AB R45, R15, R14 ;  /* 0x0000000e0f2d723e */ /* 0x000fe400000010ff */
[----:B------:R-:W-:Y:S01]  /*4050*/  F2FP.BF16.F32.PACK_AB R46, R17, R16 ;  /* 0x00000010112e723e */ /* 0x000fe200000010ff */
[----:B------:R-:W-:Y:S01]  /*4060*/  IMAD.IADD R36, R0, 0x1, R13 ;  /* 0x0000000100247824 */ /* 0x000fe200078e020d */
[----:B------:R-:W-:-:S05]  /*4070*/  F2FP.BF16.F32.PACK_AB R47, R19, R18 ;  /* 0x00000012132f723e */ /* 0x000fca00000010ff */
[----:B------:R2:W-:Y:S01]  /*4080*/  STS.128 [R36], R44 ;  /* 0x0000002c24007388 */ /* 0x0005e20000000c00 */
        /* <DEDUP_REMOVED lines=11> */
[----:B------:R-:W-:Y:S02]  /*4140*/  F2FP.BF16.F32.PACK_AB R12, R13, R12 ;  /* 0x0000000c0d0c723e */ /* 0x000fe400000010ff */
[----:B------:R-:W-:Y:S02]  /*4150*/  F2FP.BF16.F32.PACK_AB R13, R15, R14 ;  /* 0x0000000e0f0d723e */ /* 0x000fe400000010ff */
[----:B------:R-:W-:Y:S01]  /*4160*/  F2FP.BF16.F32.PACK_AB R14, R17, R16 ;  /* 0x00000010110e723e */ /* 0x000fe200000010ff */
[----:B------:R-:W-:Y:S01]  /*4170*/  IMAD R17, R25, 0x10, R38 ;  /* 0x0000001019117824 */ /* 0x000fe200078e0226 */
[----:B------:R-:W-:-:S03]  /*4180*/  F2FP.BF16.F32.PACK_AB R15, R19, R18 ;  /* 0x00000012130f723e */ /* 0x000fc600000010ff */
[----:B------:R-:W-:-:S05]  /*4190*/  IMAD.IADD R38, R0, 0x1, R17 ;  /* 0x0000000100267824 */ /* 0x000fca00078e0211 */
        /* <DEDUP_REMOVED lines=23> */
.L_x_54:
[----:B------:R-:W-:Y:S05]  /*4310*/  BSYNC.RECONVERGENT B0 ;  /* 0x0000000000007941 */ /* 0x000fea0003800200 */
.L_x_53:
[----:B------:R-:W-:-:S04]  /*4320*/  DEPBAR.LE SB0, 0x1 ;  /* 0x000080400000791a */ /* 0x000fc80000000000 */
.L_x_52:
[----:B------:R-:W-:Y:S06]  /*4330*/  BAR.SYNC.DEFER_BLOCKING 0x8, 0x80 ;  /* 0x0202000000007b1d */ /* 0x000fec0000010000 */
[----:B--2---:R-:W1:Y:S01]  /*4340*/  LDTM.x8 R12, tmem[UR7+0x60] ;  /* 0x00006007000c79ee */ /* 0x004e6200081c0000 */
[----:B------:R-:W-:Y:S01]  /*4350*/  NOP ;  /* 0x0000000000007918 */ /* 0x000fe20000000000 */
[----:B-1----:R-:W1:Y:S01]  /*4360*/  LDTM.x8 R4, tmem[UR7+0x68] ;  /* 0x00006807000479ee */ /* 0x002e6200081c0000 */
[----:B------:R-:W-:Y:S02]  /*4370*/  F2FP.BF16.F32.PACK_AB R44, R13, R12 ;  /* 0x0000000c0d2c723e */ /* 0x000fe400000010ff */
[----:B------:R-:W-:-:S02]  /*4380*/  F2FP.BF16.F32.PACK_AB R45, R15, R14 ;  /* 0x0000000e0f2d723e */ /* 0x000fc400000010ff */
        /* <DEDUP_REMOVED lines=39> */
.L_x_57:
[----:B------:R-:W-:Y:S05]  /*4600*/  BSYNC.RECONVERGENT B0 ;  /* 0x0000000000007941 */ /* 0x000fea0003800200 */
.L_x_56:
[----:B------:R-:W-:-:S04]  /*4610*/  DEPBAR.LE SB0, 0x1 ;  /* 0x000080400000791a */ /* 0x000fc80000000000 */
.L_x_55:
        /* <DEDUP_REMOVED lines=45> */
.L_x_60:
[----:B------:R-:W-:Y:S05]  /*48f0*/  BSYNC.RECONVERGENT B0 ;  /* 0x0000000000007941 */ /* 0x000fea0003800200 */
.L_x_59:
[----:B------:R-:W-:-:S04]  /*4900*/  DEPBAR.LE SB0, 0x1 ;  /* 0x000080400000791a */ /* 0x000fc80000000000 */
.L_x_58:
        /* <DEDUP_REMOVED lines=45> */
.L_x_63:
[----:B------:R-:W-:Y:S05]  /*4be0*/  BSYNC.RECONVERGENT B0 ;  /* 0x0000000000007941 */ /* 0x000fea0003800200 */
.L_x_62:
[----:B------:R-:W-:-:S04]  /*4bf0*/  DEPBAR.LE SB0, 0x1 ;  /* 0x000080400000791a */ /* 0x000fc80000000000 */
.L_x_61:
[----:B------:R-:W-:Y:S01]  /*4c00*/  BAR.SYNC.DEFER_BLOCKING 0x8, 0x80 ;  /* 0x0202000000007b1d */ /* 0x000fe20000010000 */
[----:B------:R-:W-:-:S05]  /*4c10*/  VIADD R2, R2, 0x31870 ;  /* 0x0003187002027836 */ /* 0x000fca0000000000 */
[----:B------:R-:W-:Y:S01]  /*4c20*/  PRMT R2, RZ, 0x654, R2 ;  /* 0x00000654ff027816 */ /* 0x000fe20000000002 */
[----:B--2---:R-:W1:Y:S01]  /*4c30*/  LDTM.x8 R12, tmem[UR7+0xc0] ;  /* 0x0000c007000c79ee */ /* 0x004e6200081c0000 */
        /* <DEDUP_REMOVED lines=27> */
[----:B------:R-:W-:Y:S01]  /*4df0*/  NOP ;  /* 0x0000000000007918 */ /* 0x000fe20000000000 */
[----:B------:R2:W-:Y:S01]  /*4e00*/  SYNCS.ARRIVE.TRANS64.RED.A1T0 RZ, [R2+URZ], RZ ;  /* 0x000000ff02ff79a7 */ /* 0x0005e200081004ff */
        /* <DEDUP_REMOVED lines=16> */
.L_x_65:
[----:B------:R-:W-:Y:S05]  /*4f10*/  BSYNC.RECONVERGENT B0 ;  /* 0x0000000000007941 */ /* 0x000fea0003800200 */
.L_x_64:
[----:B------:R-:W-:Y:S02]  /*4f20*/  IADD3 R23, PT, PT, R23, 0x91, RZ ;  /* 0x0000009117177810 */ /* 0x000fe40007ffe0ff */
[----:B------:R-:W-:Y:S01]  /*4f30*/  IADD3 R29, PT, PT, R29, 0x91, RZ ;  /* 0x000000911d1d7810 */ /* 0x000fe20007ffe0ff */
[----:B------:R-:W-:Y:S06]  /*4f40*/  @P0 BRA `(.L_x_66) ;  /* 0xffffffe400980947 */ /* 0x000fec000383ffff */
.L_x_43:
[----:B------:R-:W-:-:S13]  /*4f50*/  ISETP.NE.AND P0, PT, R3, 0x3, PT ;  /* 0x000000030300780c */ /* 0x000fda0003f05270 */
[----:B------:R-:W-:Y:S05]  /*4f60*/  @P0 EXIT ;  /* 0x000000000000094d */ /* 0x000fea0003800000 */
[----:B------:R-:W-:Y:S05]  /*4f70*/  WARPSYNC.ALL ;  /* 0x0000000000007948 */ /* 0x000fea0003800000 */
[----:B------:R-:W-:Y:S01]  /*4f80*/  NOP ;  /* 0x0000000000007918 */ /* 0x000fe20000000000 */
[----:B------:R-:W1:Y:S01]  /*4f90*/  S2UR UR5, SR_CgaCtaId ;  /* 0x00000000000579c3 */ /* 0x000e620000008800 */
[----:B------:R-:W-:Y:S02]  /*4fa0*/  UMOV UR4, 0x50 ;  /* 0x0000005000047882 */ /* 0x000fe40000000000 */
[----:B-1----:R-:W-:-:S09]  /*4fb0*/  ULEA UR5, UR5, UR4, 0x18 ;  /* 0x0000000405057291 */ /* 0x002fd2000f8ec0ff */
[----:B--2---:R-:W1:Y:S02]  /*4fc0*/  LDS R2, [UR5] ;  /* 0x00000005ff027984 */ /* 0x004e640008000800 */
[----:B-1----:R-:W-:-:S04]  /*4fd0*/  LOP3.LUT R0, R2, 0xffff, RZ, 0xc0, !PT ;  /* 0x0000ffff02007812 */ /* 0x002fc800078ec0ff */
[----:B------:R-:W-:-:S13]  /*4fe0*/  ISETP.NE.AND P0, PT, R0, 0xffff, PT ;  /* 0x0000ffff0000780c */ /* 0x000fda0003f05270 */
[----:B------:R-:W-:Y:S05]  /*4ff0*/  @P0 BRA `(.L_x_67) ;  /* 0x0000000000480947 */ /* 0x000fea0003800000 */
[----:B------:R-:W-:-:S04]  /*5000*/  SHF.R.U32.HI R0, RZ, 0x10, R2 ;  /* 0x00000010ff007819 */ /* 0x000fc80000011602 */
[----:B------:R-:W-:-:S04]  /*5010*/  LOP3.LUT R0, R0, 0x1, RZ, 0xc0, !PT ;  /* 0x0000000100007812 */ /* 0x000fc800078ec0ff */
[----:B------:R-:W-:-:S13]  /*5020*/  ISETP.NE.AND P0, PT, R0, 0x1, PT ;  /* 0x000000010000780c */ /* 0x000fda0003f05270 */
[----:B------:R-:W-:Y:S05]  /*5030*/  @P0 BRA `(.L_x_68) ;  /* 0x00000000002c0947 */ /* 0x000fea0003800000 */
[----:B------:R-:W1:Y:S01]  /*5040*/  S2R R0, SR_LANEID ;  /* 0x0000000000007919 */ /* 0x000e620000000000 */
[----:B------:R-:W-:Y:S01]  /*5050*/  IMAD.MOV.U32 R2, RZ, RZ, -0x20000 ;  /* 0xfffe0000ff027424 */ /* 0x000fe200078e00ff */
[----:B------:R-:W-:Y:S02]  /*5060*/  VOTEU.ANY UR6, UPT, PT ;  /* 0x0000000000067886 */ /* 0x000fe400038e0100 */
[----:B------:R-:W-:Y:S01]  /*5070*/  UFLO.U32 UR6, UR6 ;  /* 0x00000006000672bd */ /* 0x000fe200080e0000 */
[----:B------:R-:W2:Y:S05]  /*5080*/  REDUX UR4, R2 ;  /* 0x00000000020473c4 */ /* 0x000eaa0000000000 */
[----:B-1----:R-:W-:-:S02]  /*5090*/  ISETP.EQ.U32.AND P0, PT, R0, UR6, PT ;  /* 0x0000000600007c0c */ /* 0x002fc4000bf02070 */
[----:B--2---:R-:W-:Y:S01]  /*50a0*/  MOV R0, UR4 ;  /* 0x0000000400007c02 */ /* 0x004fe20008000f00 */
[----:B------:R-:W-:-:S05]  /*50b0*/  UMOV UR4, 0xfffe0000 ;  /* 0xfffe000000047882 */ /* 0x000fca0000000000 */
[----:B------:R1:W-:Y:S05]  /*50c0*/  UTCATOMSWS.AND URZ, UR4 ;  /* 0x0000000400ff79e3 */ /* 0x0003ea0008000000 */
[----:B------:R1:W-:Y:S01]  /*50d0*/  @P0 ATOMS.AND RZ, [UR5], R0 ;  /* 0x00000000ffff098c */ /* 0x0003e2000a800005 */
[----:B------:R-:W-:Y:S05]  /*50e0*/  BRA `(.L_x_69) ;  /* 0x0000000000147947 */ /* 0x000fea0003800000 */
.L_x_68:
[----:B------:R-:W-:Y:S02]  /*50f0*/  MOV R2, 0x5110 ;  /* 0x0000511000027802 */ /* 0x000fe40000000f00 */
[----:B------:R-:W-:Y:S05]  /*5100*/  CALL.REL.NOINC `($__internal_0_$__cuda_sm10x_tcgen05_guardrail_trap_col_being_dealloced_not_returned_by_alloc) ;  /* 0x00000008001c7944 */ /* 0x000fea0003c00000 */
[----:B------:R-:W-:Y:S05]  /*5110*/  BRA `(.L_x_69) ;  /* 0x0000000000087947 */ /* 0x000fea0003800000 */
.L_x_67:
[----:B------:R-:W-:Y:S02]  /*5120*/  MOV R2, 0x5140 ;  /* 0x0000514000027802 */ /* 0x000fe40000000f00 */
[----:B------:R-:W-:Y:S05]  /*5130*/  CALL.REL.NOINC `($__internal_2_$__cuda_sm10x_tcgen05_guardrail_trap_unallocated_columns_being_dealloced) ;  /* 0x0000000800287944 */ /* 0x000fea0003c00000 */
.L_x_69:
[----:B------:R-:W-:Y:S01]  /*5140*/  NOP ;  /* 0x0000000000007918 */ /* 0x000fe20000000000 */
[----:B-1----:R-:W-:Y:S05]  /*5150*/  EXIT ;  /* 0x000000000000794d */ /* 0x002fea0003800000 */
.L_x_14:
[----:B------:R-:W-:-:S07]  /*5160*/  MOV R4, R5 ;  /* 0x0000000500047202 */ /* 0x000fce0000000f00 */
.L_x_70:
[----:B-1----:R1:W2:Y:S02]  /*5170*/  SYNCS.PHASECHK.TRANS64.TRYWAIT P0, [R2+URZ+0x31800], R5 ;  /* 0x03180005020075a7 */ /* 0x0022a400080011ff */
[----:B--2---:R-:W-:Y:S05]  /*5180*/  @!P0 NANOSLEEP.SYNCS 0x989680 ;  /* 0x009896800000895d */ /* 0x004fea0003900000 */
[----:B------:R-:W2:Y:S02]  /*5190*/  @!P0 SYNCS.PHASECHK.TRANS64 P0, [R2+URZ+0x31800], R5 ;  /* 0x03180005020085a7 */ /* 0x000ea400080010ff */
[----:B--2---:R-:W-:Y:S05]  /*51a0*/  @!P0 BRA `(.L_x_70) ;  /* 0xfffffffc00f08947 */ /* 0x004fea000383ffff */
[----:B------:R-:W-:Y:S05]  /*51b0*/  BRA `(.L_x_71) ;  /* 0xffffffb800207947 */ /* 0x000fea000383ffff */
.L_x_18:
[----:B------:R-:W-:Y:S02]  /*51c0*/  MOV R10, UR10 ;  /* 0x0000000a000a7c02 */ /* 0x000fe40008000f00 */
[----:B------:R-:W-:Y:S02]  /*51d0*/  MOV R11, UR10 ;  /* 0x0000000a000b7c02 */ /* 0x000fe40008000f00 */
[----:B------:R-:W-:-:S07]  /*51e0*/  MOV R0, UR9 ;  /* 0x0000000900007c02 */ /* 0x000fce0008000f00 */
.L_x_72:
[----:B-1----:R1:W2:Y:S02]  /*51f0*/  SYNCS.PHASECHK.TRANS64.TRYWAIT P0, [R0+URZ+0x31870], R11 ;  /* 0x0318700b000075a7 */ /* 0x0022a400080011ff */
[----:B--2---:R-:W-:Y:S05]  /*5200*/  @!P0 NANOSLEEP.SYNCS 0x989680 ;  /* 0x009896800000895d */ /* 0x004fea0003900000 */
[----:B------:R-:W2:Y:S02]  /*5210*/  @!P0 SYNCS.PHASECHK.TRANS64 P0, [R0+URZ+0x31870], R11 ;  /* 0x0318700b000085a7 */ /* 0x000ea400080010ff */
[----:B--2---:R-:W-:Y:S05]  /*5220*/  @!P0 BRA `(.L_x_72) ;  /* 0xfffffffc00f08947 */ /* 0x004fea000383ffff */
[----:B------:R-:W-:Y:S05]  /*5230*/  BRA `(.L_x_73) ;  /* 0xffffffbc00b07947 */ /* 0x000fea000383ffff */
.L_x_19:
[----:B------:R-:W-:Y:S02]  /*5240*/  MOV R2, UR13 ;  /* 0x0000000d00027c02 */ /* 0x000fe40008000f00 */
[----:B------:R-:W-:Y:S07]  /*5250*/  MOV R10, R11 ;  /* 0x0000000b000a7202 */ /* 0x000fee0000000f00 */
.L_x_74:
[----:B-1----:R1:W2:Y:S02]  /*5260*/  SYNCS.PHASECHK.TRANS64.TRYWAIT P0, [R2+URZ+0x31840], R11 ;  /* 0x0318400b020075a7 */ /* 0x0022a400080011ff */
[----:B--2---:R-:W-:Y:S05]  /*5270*/  @!P0 NANOSLEEP.SYNCS 0x989680 ;  /* 0x009896800000895d */ /* 0x004fea0003900000 */
[----:B------:R-:W2:Y:S02]  /*5280*/  @!P0 SYNCS.PHASECHK.TRANS64 P0, [R2+URZ+0x31840], R11 ;  /* 0x0318400b020085a7 */ /* 0x000ea400080010ff */
[----:B--2---:R-:W-:Y:S05]  /*5290*/  @!P0 BRA `(.L_x_74) ;  /* 0xfffffffc00f08947 */ /* 0x004fea000383ffff */
[----:B------:R-:W-:Y:S05]  /*52a0*/  BRA `(.L_x_75) ;  /* 0xffffffbc00bc7947 */ /* 0x000fea000383ffff */
.L_x_21:
[----:B------:R-:W-:Y:S02]  /*52b0*/  MOV R0, UR9 ;  /* 0x0000000900007c02 */ /* 0x000fe40008000f00 */
[----:B------:R-:W-:Y:S07]  /*52c0*/  MOV R12, R13 ;  /* 0x0000000d000c7202 */ /* 0x000fee0000000f00 */
.L_x_76:
[----:B-1----:R1:W2:Y:S02]  /*52d0*/  SYNCS.PHASECHK.TRANS64.TRYWAIT P0, [R0+URZ+0x31840], R13 ;  /* 0x0318400d000075a7 */ /* 0x0022a400080011ff */
[----:B--2---:R-:W-:Y:S05]  /*52e0*/  @!P0 NANOSLEEP.SYNCS 0x989680 ;  /* 0x009896800000895d */ /* 0x004fea0003900000 */
[----:B------:R-:W2:Y:S02]  /*52f0*/  @!P0 SYNCS.PHASECHK.TRANS64 P0, [R0+URZ+0x31840], R13 ;  /* 0x0318400d000085a7 */ /* 0x000ea400080010ff */
[----:B--2---:R-:W-:Y:S05]  /*5300*/  @!P0 BRA `(.L_x_76) ;  /* 0xfffffffc00f08947 */ /* 0x004fea000383ffff */
[----:B------:R-:W-:Y:S05]  /*5310*/  BRA `(.L_x_77) ;  /* 0xffffffc000947947 */ /* 0x000fea000383ffff */
.L_x_25:
[----:B------:R-:W-:Y:S01]  /*5320*/  HFMA2 R12, -RZ, RZ, -0.0 , 0 ;  /* 0x80000000ff0c7431 */ /* 0x000fe200000001ff */
[----:B-1----:R-:W-:-:S04]  /*5330*/  MOV R13, 0x80000000 ;  /* 0x80000000000d7802 */ /* 0x002fc80000000f00 */
[----:B------:R1:W2:Y:S03]  /*5340*/  SYNCS.PHASECHK.TRANS64.TRYWAIT P0, [R0+URZ+0x31820], R13 ;  /* 0x0318200d000075a7 */ /* 0x0002a600080011ff */
[----:B--2---:R-:W-:Y:S05]  /*5350*/  @!P0 NANOSLEEP.SYNCS 0x989680 ;  /* 0x009896800000895d */ /* 0x004fea0003900000 */
[----:B------:R-:W2:Y:S02]  /*5360*/  @!P0 SYNCS.PHASECHK.TRANS64 P0, [R0+URZ+0x31820], R13 ;  /* 0x0318200d000085a7 */ /* 0x000ea400080010ff */
[----:B--2---:R-:W-:Y:S05]  /*5370*/  @!P0 BRA `(.L_x_25) ;  /* 0xfffffffc00e88947 */ /* 0x004fea000383ffff */
[----:B------:R-:W-:Y:S05]  /*5380*/  BRA `(.L_x_78) ;  /* 0xffffffc800247947 */ /* 0x000fea000383ffff */
.L_x_26:
[----:B------:R-:W-:Y:S01]  /*5390*/  HFMA2 R12, -RZ, RZ, -0.0 , 0 ;  /* 0x80000000ff0c7431 */ /* 0x000fe200000001ff */
[----:B-1----:R-:W-:-:S04]  /*53a0*/  MOV R13, 0x80000000 ;  /* 0x80000000000d7802 */ /* 0x002fc80000000f00 */
[----:B------:R1:W2:Y:S03]  /*53b0*/  SYNCS.PHASECHK.TRANS64.TRYWAIT P0, [R0+URZ+0x31828], R13 ;  /* 0x0318280d000075a7 */ /* 0x0002a600080011ff */
[----:B--2---:R-:W-:Y:S05]  /*53c0*/  @!P0 NANOSLEEP.SYNCS 0x989680 ;  /* 0x009896800000895d */ /* 0x004fea0003900000 */
[----:B------:R-:W2:Y:S02]  /*53d0*/  @!P0 SYNCS.PHASECHK.TRANS64 P0, [R0+URZ+0x31828], R13 ;  /* 0x0318280d000085a7 */ /* 0x000ea400080010ff */
[----:B--2---:R-:W-:Y:S05]  /*53e0*/  @!P0 BRA `(.L_x_26) ;  /* 0xfffffffc00e88947 */ /* 0x004fea000383ffff */
[----:B------:R-:W-:Y:S05]  /*53f0*/  BRA `(.L_x_79) ;  /* 0xffffffc8009c7947 */ /* 0x000fea000383ffff */
.L_x_27:
[----:B------:R-:W-:Y:S01]  /*5400*/  HFMA2 R12, -RZ, RZ, -0.0 , 0 ;  /* 0x80000000ff0c7431 */ /* 0x000fe200000001ff */
[----:B-1----:R-:W-:-:S04]  /*5410*/  MOV R13, 0x80000000 ;  /* 0x80000000000d7802 */ /* 0x002fc80000000f00 */
[----:B------:R1:W2:Y:S03]  /*5420*/  SYNCS.PHASECHK.TRANS64.TRYWAIT P0, [R0+URZ+0x31830], R13 ;  /* 0x0318300d000075a7 */ /* 0x0002a600080011ff */
[----:B--2---:R-:W-:Y:S05]  /*5430*/  @!P0 NANOSLEEP.SYNCS 0x989680 ;  /* 0x009896800000895d */ /* 0x004fea0003900000 */
[----:B------:R-:W2:Y:S02]  /*5440*/  @!P0 SYNCS.PHASECHK.TRANS64 P0, [R0+URZ+0x31830], R13 ;  /* 0x0318300d000085a7 */ /* 0x000ea400080010ff */
[----:B--2---:R-:W-:Y:S05]  /*5450*/  @!P0 BRA `(.L_x_27) ;  /* 0xfffffffc00e88947 */ /* 0x004fea000383ffff */
[----:B------:R-:W-:Y:S05]  /*5460*/  BRA `(.L_x_80) ;  /* 0xffffffc800dc7947 */ /* 0x000fea000383ffff */
.L_x_28:
[----:B------:R-:W-:Y:S01]  /*5470*/  HFMA2 R26, -RZ, RZ, -0.0 , 0 ;  /* 0x80000000ff1a7431 */ /* 0x000fe200000001ff */
[----:B-1----:R-:W-:-:S04]  /*5480*/  MOV R27, 0x80000000 ;  /* 0x80000000001b7802 */ /* 0x002fc80000000f00 */
[----:B------:R1:W2:Y:S03]  /*5490*/  SYNCS.PHASECHK.TRANS64.TRYWAIT P0, [R0+URZ+0x31838], R27 ;  /* 0x0318381b000075a7 */ /* 0x0002a600080011ff */
[----:B--2---:R-:W-:Y:S05]  /*54a0*/  @!P0 NANOSLEEP.SYNCS 0x989680 ;  /* 0x009896800000895d */ /* 0x004fea0003900000 */
[----:B------:R-:W2:Y:S02]  /*54b0*/  @!P0 SYNCS.PHASECHK.TRANS64 P0, [R0+URZ+0x31838], R27 ;  /* 0x0318381b000085a7 */ /* 0x000ea400080010ff */
[----:B--2---:R-:W-:Y:S05]  /*54c0*/  @!P0 BRA `(.L_x_28) ;  /* 0xfffffffc00e88947 */ /* 0x004fea000383ffff */
[----:B------:R-:W-:Y:S05]  /*54d0*/  BRA `(.L_x_81) ;  /* 0xffffffcc00187947 */ /* 0x000fea000383ffff */
.L_x_29:
[----:B--2---:R2:W3:Y:S02]  /*54e0*/  SYNCS.PHASECHK.TRANS64.TRYWAIT P0, [R0+URZ+0x31820], RZ ;  /* 0x031820ff000075a7 */ /* 0x0044e400080011ff */
[----:B---3--:R-:W-:Y:S05]  /*54f0*/  @!P0 NANOSLEEP.SYNCS 0x989680 ;  /* 0x009896800000895d */ /* 0x008fea0003900000 */
[----:B------:R-:W3:Y:S02]  /*5500*/  @!P0 SYNCS.PHASECHK.TRANS64 P0, [R0+URZ+0x31820], RZ ;  /* 0x031820ff000085a7 */ /* 0x000ee400080010ff */
[----:B---3--:R-:W-:Y:S05]  /*5510*/  @!P0 BRA `(.L_x_29) ;  /* 0xfffffffc00f08947 */ /* 0x008fea000383ffff */
[----:B------:R-:W-:Y:S05]  /*5520*/  BRA `(.L_x_82) ;  /* 0xffffffcc00507947 */ /* 0x000fea000383ffff */
.L_x_30:
[----:B---3--:R3:W4:Y:S02]  /*5530*/  SYNCS.PHASECHK.TRANS64.TRYWAIT P0, [R0+URZ+0x31828], RZ ;  /* 0x031828ff000075a7 */ /* 0x00872400080011ff */
[----:B----4-:R-:W-:Y:S05]  /*5540*/  @!P0 NANOSLEEP.SYNCS 0x989680 ;  /* 0x009896800000895d */ /* 0x010fea0003900000 */
[----:B------:R-:W4:Y:S02]  /*5550*/  @!P0 SYNCS.PHASECHK.TRANS64 P0, [R0+URZ+0x31828], RZ ;  /* 0x031828ff000085a7 */ /* 0x000f2400080010ff */
[----:B----4-:R-:W-:Y:S05]  /*5560*/  @!P0 BRA `(.L_x_30) ;  /* 0xfffffffc00f08947 */ /* 0x010fea000383ffff */
[----:B------:R-:W-:Y:S05]  /*5570*/  BRA `(.L_x_83) ;  /* 0xffffffcc00c07947 */ /* 0x000fea000383ffff */
.L_x_31:
[----:B----4-:R4:W5:Y:S02]  /*5580*/  SYNCS.PHASECHK.TRANS64.TRYWAIT P0, [R0+URZ+0x31830], RZ ;  /* 0x031830ff000075a7 */ /* 0x01096400080011ff */
[----:B-----5:R-:W-:Y:S05]  /*5590*/  @!P0 NANOSLEEP.SYNCS 0x989680 ;  /* 0x009896800000895d */ /* 0x020fea0003900000 */
[----:B------:R-:W5:Y:S02]  /*55a0*/  @!P0 SYNCS.PHASECHK.TRANS64 P0, [R0+URZ+0x31830], RZ ;  /* 0x031830ff000085a7 */ /* 0x000f6400080010ff */
[----:B-----5:R-:W-:Y:S05]  /*55b0*/  @!P0 BRA `(.L_x_31) ;  /* 0xfffffffc00f08947 */ /* 0x020fea000383ffff */
[----:B------:R-:W-:Y:S05]  /*55c0*/  BRA `(.L_x_84) ;  /* 0xffffffcc00f87947 */ /* 0x000fea000383ffff */
.L_x_32:
[----:B-1----:R1:W5:Y:S02]  /*55d0*/  SYNCS.PHASECHK.TRANS64.TRYWAIT P0, [R0+URZ+0x31838], RZ ;  /* 0x031838ff000075a7 */ /* 0x00236400080011ff */
[----:B-----5:R-:W-:Y:S05]  /*55e0*/  @!P0 NANOSLEEP.SYNCS 0x989680 ;  /* 0x009896800000895d */ /* 0x020fea0003900000 */
[----:B------:R-:W5:Y:S02]  /*55f0*/  @!P0 SYNCS.PHASECHK.TRANS64 P0, [R0+URZ+0x31838], RZ ;  /* 0x031838ff000085a7 */ /* 0x000f6400080010ff */
[----:B-----5:R-:W-:Y:S05]  /*5600*/  @!P0 BRA `(.L_x_32) ;  /* 0xfffffffc00f08947 */ /* 0x020fea000383ffff */
[----:B------:R-:W-:Y:S05]  /*5610*/  BRA `(.L_x_85) ;  /* 0xffffffd000307947 */ /* 0x000fea000383ffff */
.L_x_33:
[----:B------:R-:W-:Y:S01]  /*5620*/  HFMA2 R26, -RZ, RZ, -0.0 , 0 ;  /* 0x80000000ff1a7431 */ /* 0x000fe200000001ff */
[----:B-1----:R-:W-:-:S04]  /*5630*/  MOV R27, 0x80000000 ;  /* 0x80000000001b7802 */ /* 0x002fc80000000f00 */
[----:B------:R1:W5:Y:S03]  /*5640*/  SYNCS.PHASECHK.TRANS64.TRYWAIT P0, [R0+URZ+0x31820], R27 ;  /* 0x0318201b000075a7 */ /* 0x00036600080011ff */
[----:B-----5:R-:W-:Y:S05]  /*5650*/  @!P0 NANOSLEEP.SYNCS 0x989680 ;  /* 0x009896800000895d */ /* 0x020fea0003900000 */
[----:B------:R-:W5:Y:S02]  /*5660*/  @!P0 SYNCS.PHASECHK.TRANS64 P0, [R0+URZ+0x31820], R27 ;  /* 0x0318201b000085a7 */ /* 0x000f6400080010ff */
[----:B-----5:R-:W-:Y:S05]  /*5670*/  @!P0 BRA `(.L_x_33) ;  /* 0xfffffffc00e88947 */ /* 0x020fea000383ffff */
[----:B------:R-:W-:Y:S05]  /*5680*/  BRA `(.L_x_86) ;  /* 0xffffffd000607947 */ /* 0x000fea000383ffff */
.L_x_34:
[----:B------:R-:W-:Y:S01]  /*5690*/  HFMA2 R26, -RZ, RZ, -0.0 , 0 ;  /* 0x80000000ff1a7431 */ /* 0x000fe200000001ff */
[----:B-1----:R-:W-:-:S04]  /*56a0*/  MOV R27, 0x80000000 ;  /* 0x80000000001b7802 */ /* 0x002fc80000000f00 */
[----:B------:R1:W5:Y:S03]  /*56b0*/  SYNCS.PHASECHK.TRANS64.TRYWAIT P0, [R0+URZ+0x31828], R27 ;  /* 0x0318281b000075a7 */ /* 0x00036600080011ff */
[----:B-----5:R-:W-:Y:S05]  /*56c0*/  @!P0 NANOSLEEP.SYNCS 0x989680 ;  /* 0x009896800000895d */ /* 0x020fea0003900000 */
[----:B------:R-:W5:Y:S02]  /*56d0*/  @!P0 SYNCS.PHASECHK.TRANS64 P0, [R0+URZ+0x31828], R27 ;  /* 0x0318281b000085a7 */ /* 0x000f6400080010ff */
[----:B-----5:R-:W-:Y:S05]  /*56e0*/  @!P0 BRA `(.L_x_34) ;  /* 0xfffffffc00e88947 */ /* 0x020fea000383ffff */
[----:B------:R-:W-:Y:S05]  /*56f0*/  BRA `(.L_x_87) ;  /* 0xffffffd000c87947 */ /* 0x000fea000383ffff */
.L_x_35:
[----:B------:R-:W-:Y:S01]  /*5700*/  HFMA2 R26, -RZ, RZ, -0.0 , 0 ;  /* 0x80000000ff1a7431 */ /* 0x000fe200000001ff */
[----:B-1----:R-:W-:-:S04]  /*5710*/  MOV R27, 0x80000000 ;  /* 0x80000000001b7802 */ /* 0x002fc80000000f00 */
[----:B------:R1:W5:Y:S03]  /*5720*/  SYNCS.PHASECHK.TRANS64.TRYWAIT P0, [R0+URZ+0x31830], R27 ;  /* 0x0318301b000075a7 */ /* 0x00036600080011ff */
[----:B-----5:R-:W-:Y:S05]  /*5730*/  @!P0 NANOSLEEP.SYNCS 0x989680 ;  /* 0x009896800000895d */ /* 0x020fea0003900000 */
[----:B------:R-:W5:Y:S02]  /*5740*/  @!P0 SYNCS.PHASECHK.TRANS64 P0, [R0+URZ+0x31830], R27 ;  /* 0x0318301b000085a7 */ /* 0x000f6400080010ff */
[----:B-----5:R-:W-:Y:S05]  /*5750*/  @!P0 BRA `(.L_x_35) ;  /* 0xfffffffc00e88947 */ /* 0x020fea000383ffff */
[----:B------:R-:W-:Y:S05]  /*5760*/  BRA `(.L_x_88) ;  /* 0xffffffd000f87947 */ /* 0x000fea000383ffff */
.L_x_36:
[----:B------:R-:W-:Y:S01]  /*5770*/  HFMA2 R26, -RZ, RZ, -0.0 , 0 ;  /* 0x80000000ff1a7431 */ /* 0x000fe200000001ff */
[----:B-1----:R-:W-:-:S04]  /*5780*/  MOV R27, 0x80000000 ;  /* 0x80000000001b7802 */ /* 0x002fc80000000f00 */
[----:B------:R1:W5:Y:S03]  /*5790*/  SYNCS.PHASECHK.TRANS64.TRYWAIT P0, [R0+URZ+0x31838], R27 ;  /* 0x0318381b000075a7 */ /* 0x00036600080011ff */
[----:B-----5:R-:W-:Y:S05]  /*57a0*/  @!P0 NANOSLEEP.SYNCS 0x989680 ;  /* 0x009896800000895d */ /* 0x020fea0003900000 */
[----:B------:R-:W5:Y:S02]  /*57b0*/  @!P0 SYNCS.PHASECHK.TRANS64 P0, [R0+URZ+0x31838], R27 ;  /* 0x0318381b000085a7 */ /* 0x000f6400080010ff */
[----:B-----5:R-:W-:Y:S05]  /*57c0*/  @!P0 BRA `(.L_x_36) ;  /* 0xfffffffc00e88947 */ /* 0x020fea000383ffff */
[----:B------:R-:W-:Y:S05]  /*57d0*/  BRA `(.L_x_89) ;  /* 0xffffffd400287947 */ /* 0x000fea000383ffff */
.L_x_37:
[----:B-1----:R1:W5:Y:S02]  /*57e0*/  SYNCS.PHASECHK.TRANS64.TRYWAIT P0, [R0+URZ+0x31820], RZ ;  /* 0x031820ff000075a7 */ /* 0x00236400080011ff */
[----:B-----5:R-:W-:Y:S05]  /*57f0*/  @!P0 NANOSLEEP.SYNCS 0x989680 ;  /* 0x009896800000895d */ /* 0x020fea0003900000 */
[----:B------:R-:W5:Y:S02]  /*5800*/  @!P0 SYNCS.PHASECHK.TRANS64 P0, [R0+URZ+0x31820], RZ ;  /* 0x031820ff000085a7 */ /* 0x000f6400080010ff */
[----:B-----5:R-:W-:Y:S05]  /*5810*/  @!P0 BRA `(.L_x_37) ;  /* 0xfffffffc00f08947 */ /* 0x020fea000383ffff */
[----:B------:R-:W-:Y:S05]  /*5820*/  BRA `(.L_x_90) ;  /* 0xffffffd400607947 */ /* 0x000fea000383ffff */
.L_x_38:
[----:B-1----:R1:W5:Y:S02]  /*5830*/  SYNCS.PHASECHK.TRANS64.TRYWAIT P0, [R0+URZ+0x31828], RZ ;  /* 0x031828ff000075a7 */ /* 0x00236400080011ff */
[----:B-----5:R-:W-:Y:S05]  /*5840*/  @!P0 NANOSLEEP.SYNCS 0x989680 ;  /* 0x009896800000895d */ /* 0x020fea0003900000 */
[----:B------:R-:W5:Y:S02]  /*5850*/  @!P0 SYNCS.PHASECHK.TRANS64 P0, [R0+URZ+0x31828], RZ ;  /* 0x031828ff000085a7 */ /* 0x000f6400080010ff */
[----:B-----5:R-:W-:Y:S05]  /*5860*/  @!P0 BRA `(.L_x_38) ;  /* 0xfffffffc00f08947 */ /* 0x020fea000383ffff */
[----:B------:R-:W-:Y:S05]  /*5870*/  BRA `(.L_x_91) ;  /* 0xffffffd400d07947 */ /* 0x000fea000383ffff */
.L_x_39:
[----:B-1----:R1:W5:Y:S02]  /*5880*/  SYNCS.PHASECHK.TRANS64.TRYWAIT P0, [R0+URZ+0x31830], RZ ;  /* 0x031830ff000075a7 */ /* 0x00236400080011ff */
[----:B-----5:R-:W-:Y:S05]  /*5890*/  @!P0 NANOSLEEP.SYNCS 0x989680 ;  /* 0x009896800000895d */ /* 0x020fea0003900000 */
[----:B------:R-:W5:Y:S02]  /*58a0*/  @!P0 SYNCS.PHASECHK.TRANS64 P0, [R0+URZ+0x31830], RZ ;  /* 0x031830ff000085a7 */ /* 0x000f6400080010ff */
[----:B-----5:R-:W-:Y:S05]  /*58b0*/  @!P0 BRA `(.L_x_39) ;  /* 0xfffffffc00f08947 */ /* 0x020fea000383ffff */
[----:B------:R-:W-:Y:S05]  /*58c0*/  BRA `(.L_x_92) ;  /* 0xffffffd800087947 */ /* 0x000fea000383ffff */
.L_x_40:
[----:B-1----:R1:W5:Y:S02]  /*58d0*/  SYNCS.PHASECHK.TRANS64.TRYWAIT P0, [R0+URZ+0x31838], RZ ;  /* 0x031838ff000075a7 */ /* 0x00236400080011ff */
[----:B-----5:R-:W-:Y:S05]  /*58e0*/  @!P0 NANOSLEEP.SYNCS 0x989680 ;  /* 0x009896800000895d */ /* 0x020fea0003900000 */
[----:B------:R-:W5:Y:S02]  /*58f0*/  @!P0 SYNCS.PHASECHK.TRANS64 P0, [R0+URZ+0x31838], RZ ;  /* 0x031838ff000085a7 */ /* 0x000f6400080010ff */
[----:B-----5:R-:W-:Y:S05]  /*5900*/  @!P0 BRA `(.L_x_40) ;  /* 0xfffffffc00f08947 */ /* 0x020fea000383ffff */
[----:B------:R-:W-:Y:S05]  /*5910*/  BRA `(.L_x_93) ;  /* 0xffffffd800407947 */ /* 0x000fea000383ffff */
.L_x_44:
[----:B------:R-:W-:-:S07]  /*5920*/  MOV R4, R5 ;  /* 0x0000000500047202 */ /* 0x000fce0000000f00 */
.L_x_94:
[----:B-1----:R1:W2:Y:S02]  /*5930*/  SYNCS.PHASECHK.TRANS64.TRYWAIT P2, [R2+URZ+0x31860], R5 ;  /* 0x03186005020075a7 */ /* 0x0022a400080411ff */
[----:B--2---:R-:W-:Y:S05]  /*5940*/  @!P2 NANOSLEEP.SYNCS 0x989680 ;  /* 0x009896800000a95d */ /* 0x004fea0003900000 */
[----:B------:R-:W2:Y:S02]  /*5950*/  @!P2 SYNCS.PHASECHK.TRANS64 P2, [R2+URZ+0x31860], R5 ;  /* 0x031860050200a5a7 */ /* 0x000ea400080410ff */
[----:B--2---:R-:W-:Y:S05]  /*5960*/  @!P2 BRA `(.L_x_94) ;  /* 0xfffffffc00f0a947 */ /* 0x004fea000383ffff */
[----:B------:R-:W-:Y:S05]  /*5970*/  BRA `(.L_x_95) ;  /* 0xffffffdc00487947 */ /* 0x000fea000383ffff */
        .weak           $__internal_0_$__cuda_sm10x_tcgen05_guardrail_trap_col_being_dealloced_not_returned_by_alloc
        .type           $__internal_0_$__cuda_sm10x_tcgen05_guardrail_trap_col_being_dealloced_not_returned_by_alloc,@function
        .size           $__internal_0_$__cuda_sm10x_tcgen05_guardrail_trap_col_being_dealloced_not_returned_by_alloc,($__internal_1_$__cuda_sm10x_tcgen05_guardrail_trap_phase_invalid_during_alloc - $__internal_0_$__cuda_sm10x_tcgen05_guardrail_trap_col_being_dealloced_not_returned_by_alloc)
$__internal_0_$__cuda_sm10x_tcgen05_guardrail_trap_col_being_dealloced_not_returned_by_alloc:
[----:B------:R-:W-:Y:S05]  /*5980*/  BPT.TRAP 0x1 ;  /* 0x000000040000795c */ /* 0x000fea0000300000 */
[----:B------:R-:W-:-:S04]  /*5990*/  HFMA2 R3, -RZ, RZ, 0, 0 ;  /* 0x00000000ff037431 */ /* 0x000fc800000001ff */
[----:B------:R-:W-:Y:S05]  /*59a0*/  RET.REL.NODEC R2 `(_ZN9deep_gemm24sm100_fp8_gemm_1d1d_implILN4cute4UMMA5MajorE0ELS3_0ELj0ELj7168ELj2048ELj128ELj224ELj128ELj1ELj128ELj128ELj64ELj4ELj128ELj128ELj1ELb0ELj145ELNS_8GemmTypeE0ELb0EN7cutlass10bfloat16_tENS_16EpilogueIdentityEEEvPijjj14CUtensorMap_stS9_S9_S9_S9_) ;  /* 0xffffffa402947950 */ /* 0x000fea0003c3ffff */
        .weak           $__internal_1_$__cuda_sm10x_tcgen05_guardrail_trap_phase_invalid_during_alloc
        .type           $__internal_1_$__cuda_sm10x_tcgen05_guardrail_trap_phase_invalid_during_alloc,@function
        .size           $__internal_1_$__cuda_sm10x_tcgen05_guardrail_trap_phase_invalid_during_alloc,($__internal_2_$__cuda_sm10x_tcgen05_guardrail_trap_unallocated_columns_being_dealloced - $__internal_1_$__cuda_sm10x_tcgen05_guardrail_trap_phase_invalid_during_alloc)
$__internal_1_$__cuda_sm10x_tcgen05_guardrail_trap_phase_invalid_during_alloc:
[----:B------:R-:W-:Y:S05]  /*59b0*/  BPT.TRAP 0x1 ;  /* 0x000000040000795c */ /* 0x000fea0000300000 */
[----:B------:R-:W-:-:S04]  /*59c0*/  MOV R5, 0x0 ;  /* 0x0000000000057802 */ /* 0x000fc80000000f00 */
[----:B------:R-:W-:Y:S05]  /*59d0*/  RET.REL.NODEC R4 `(_ZN9deep_gemm24sm100_fp8_gemm_1d1d_implILN4cute4UMMA5MajorE0ELS3_0ELj0ELj7168ELj2048ELj128ELj224ELj128ELj1ELj128ELj128ELj64ELj4ELj128ELj128ELj1ELb0ELj145ELNS_8GemmTypeE0ELb0EN7cutlass10bfloat16_tENS_16EpilogueIdentityEEEvPijjj14CUtensorMap_stS9_S9_S9_S9_) ;  /* 0xffffffa404887950 */ /* 0x000fea0003c3ffff */
        .weak           $__internal_2_$__cuda_sm10x_tcgen05_guardrail_trap_unallocated_columns_being_dealloced
        .type           $__internal_2_$__cuda_sm10x_tcgen05_guardrail_trap_unallocated_columns_being_dealloced,@function
        .size           $__internal_2_$__cuda_sm10x_tcgen05_guardrail_trap_unallocated_columns_being_dealloced,($__internal_3_$__cuda_sm20_div_u16 - $__internal_2_$__cuda_sm10x_tcgen05_guardrail_trap_unallocated_columns_being_dealloced)
$__internal_2_$__cuda_sm10x_tcgen05_guardrail_trap_unallocated_columns_being_dealloced:
[----:B------:R-:W-:Y:S05]  /*59e0*/  BPT.TRAP 0x1 ;  /* 0x000000040000795c */ /* 0x000fea0000300000 */
[----:B------:R-:W-:-:S04]  /*59f0*/  HFMA2 R3, -RZ, RZ, 0, 0 ;  /* 0x00000000ff037431 */ /* 0x000fc800000001ff */
[----:B------:R-:W-:Y:S05]  /*5a00*/  RET.REL.NODEC R2 `(_ZN9deep_gemm24sm100_fp8_gemm_1d1d_implILN4cute4UMMA5MajorE0ELS3_0ELj0ELj7168ELj2048ELj128ELj224ELj128ELj1ELj128ELj128ELj64ELj4ELj128ELj128ELj1ELb0ELj145ELNS_8GemmTypeE0ELb0EN7cutlass10bfloat16_tENS_16EpilogueIdentityEEEvPijjj14CUtensorMap_stS9_S9_S9_S9_) ;  /* 0xffffffa4027c7950 */ /* 0x000fea0003c3ffff */
        .weak           $__internal_3_$__cuda_sm20_div_u16
        .type           $__internal_3_$__cuda_sm20_div_u16,@function
        .size           $__internal_3_$__cuda_sm20_div_u16,(.L_x_100 - $__internal_3_$__cuda_sm20_div_u16)
$__internal_3_$__cuda_sm20_div_u16:
[----:B------:R-:W1:Y:S01]  /*5a10*/  I2F.U16 R10, R35 ;  /* 0x00000023000a7306 */ /* 0x000e620000101000 */
[----:B------:R-:W-:-:S07]  /*5a20*/  IMAD.MOV.U32 R7, RZ, RZ, 0x4b800000 ;  /* 0x4b800000ff077424 */ /* 0x000fce00078e00ff */
[----:B------:R-:W-:Y:S01]  /*5a30*/  I2F.U16.RZ R11, R38 ;  /* 0x00000026000b7306 */ /* 0x000fe2000010d000 */
[C---:B-1----:R-:W-:Y:S02]  /*5a40*/  FSETP.GEU.AND P1, PT, |R10|.reuse, 1.175494350822287508e-38, PT ;  /* 0x008000000a00780b */ /* 0x042fe40003f2e200 */
[----:B------:R-:W-:Y:S02]  /*5a50*/  FSETP.GT.AND P2, PT, |R10|, 8.50705917302346158658e+37, PT ;  /* 0x7e8000000a00780b */ /* 0x000fe40003f44200 */
[----:B------:R-:W-:Y:S02]  /*5a60*/  FSEL R7, R7, 1, !P1 ;  /* 0x3f80000007077808 */ /* 0x000fe40004800000 */
[----:B------:R-:W-:Y:S02]  /*5a70*/  ISETP.NE.U32.AND P1, PT, R35, RZ, PT ;  /* 0x000000ff2300720c */ /* 0x000fe40003f25070 */
[----:B------:R-:W-:-:S05]  /*5a80*/  FSEL R7, R7, 0.25, !P2 ;  /* 0x3e80000007077808 */ /* 0x000fca0005000000 */
[----:B------:R-:W-:-:S06]  /*5a90*/  FMUL R10, R10, R7 ;  /* 0x000000070a0a7220 */ /* 0x000fcc0000400000 */
[----:B------:R-:W1:Y:S02]  /*5aa0*/  MUFU.RCP R10, R10 ;  /* 0x0000000a000a7308 */ /* 0x000e640000001000 */
[----:B-1----:R-:W-:Y:S01]  /*5ab0*/  FMUL R12, R7, R10 ;  /* 0x0000000a070c7220 */ /* 0x002fe20000400000 */
[----:B------:R-:W-:-:S03]  /*5ac0*/  IMAD.MOV.U32 R7, RZ, RZ, 0x0 ;  /* 0x00000000ff077424 */ /* 0x000fc600078e00ff */
[----:B------:R-:W-:-:S04]  /*5ad0*/  VIADD R12, R12, 0x2 ;  /* 0x000000020c0c7836 */ /* 0x000fc80000000000 */
[----:B------:R-:W-:-:S04]  /*5ae0*/  FMUL.RZ R11, R11, R12 ;  /* 0x0000000c0b0b7220 */ /* 0x000fc8000040c000 */
[----:B------:R-:W1:Y:S02]  /*5af0*/  F2I.U32.TRUNC.NTZ R36, R11 ;  /* 0x0000000b00247305 */ /* 0x000e64000020f000 */
[----:B-1----:R-:W-:Y:S02]  /*5b00*/  LOP3.LUT R36, R36, 0xffff, RZ, 0xc0, !PT ;  /* 0x0000ffff24247812 */ /* 0x002fe400078ec0ff */
[----:B------:R-:W-:Y:S01]  /*5b10*/  @!P1 MOV R36, 0xffffffff ;  /* 0xffffffff00249802 */ /* 0x000fe20000000f00 */
[----:B------:R-:W-:Y:S06]  /*5b20*/  RET.REL.NODEC R6 `(_ZN9deep_gemm24sm100_fp8_gemm_1d1d_implILN4cute4UMMA5MajorE0ELS3_0ELj0ELj7168ELj2048ELj128ELj224ELj128ELj1ELj128ELj128ELj64ELj4ELj128ELj128ELj1ELb0ELj145ELNS_8GemmTypeE0ELb0EN7cutlass10bfloat16_tENS_16EpilogueIdentityEEEvPijjj14CUtensorMap_stS9_S9_S9_S9_) ;  /* 0xffffffa406347950 */ /* 0x000fec0003c3ffff */
.L_x_96:
[----:B------:R-:W-:-:S00]  /*5b30*/  BRA `(.L_x_96) ;  /* 0xfffffffc00fc7947 */ /* 0x000fc0000383ffff */
[----:B------:R-:W-:-:S00]  /*5b40*/  NOP ;  /* 0x0000000000007918 */ /* 0x000fc00000000000 */
        /* <DEDUP_REMOVED lines=11> */
.L_x_100:


//--------------------- .nv.shared._ZN9deep_gemm24sm100_fp8_gemm_1d1d_implILN4cute4UMMA5MajorE0ELS3_0ELj0ELj7168ELj2048ELj128ELj224ELj128ELj1ELj128ELj128ELj64ELj4ELj128ELj128ELj1ELb0ELj145ELNS_8GemmTypeE0ELb0EN7cutlass10bfloat16_tENS_16EpilogueIdentityEEEvPijjj14CUtensorMap_stS9_S9_S9_S9_ --------------------------
	.section	.nv.shared._ZN9deep_gemm24sm100_fp8_gemm_1d1d_implILN4cute4UMMA5MajorE0ELS3_0ELj0ELj7168ELj2048ELj128ELj224ELj128ELj1ELj128ELj128ELj64ELj4ELj128ELj128ELj1ELb0ELj145ELNS_8GemmTypeE0ELb0EN7cutlass10bfloat16_tENS_16EpilogueIdentityEEEvPijjj14CUtensorMap_stS9_S9_S9_S9_,"aw",@nobits
	.sectionflags	@""
	.align	1024
	.zero		1024


//--------------------- .nv.shared.reserved.0     --------------------------
	.section	.nv.shared.reserved.0,"aw",@nobits
	.align	8
	.weak		__nv_reservedSMEM_offset_0_alias
	.size		__nv_reservedSMEM_offset_0_alias, 0, 64
	.other		__nv_reservedSMEM_offset_0_alias,@"STO_CUDA_RESERVED_SHARED STV_DEFAULT"
__nv_reservedSMEM_offset_0_alias:
	.zero		0
.nv.shared.reserved.0:
	.zero		64
	.weak		__nv_reservedSMEM_allocation_phase
	.type		__nv_reservedSMEM_allocation_phase,@object
	.size		__nv_reservedSMEM_allocation_phase,(.L_0 - __nv_reservedSMEM_allocation_phase)
__nv_reservedSMEM_allocation_phase:
	.zero		1
.L_0:
	.zero		7
	.weak		__nv_reservedSMEM_devtool_atexit_pc
	.type		__nv_reservedSMEM_devtool_atexit_pc,@object
	.size		__nv_reservedSMEM_devtool_atexit_pc,(__nv_reservedSMEM_allocation_mask - __nv_reservedSMEM_devtool_atexit_pc)
__nv_reservedSMEM_devtool_atexit_pc:
	.zero		8
	.weak		__nv_reservedSMEM_allocation_mask
	.type		__nv_reservedSMEM_allocation_mask,@object
	.size		__nv_reservedSMEM_allocation_mask,(.L_2 - __nv_reservedSMEM_allocation_mask)
__nv_reservedSMEM_allocation_mask:
	.zero		4
.L_2:


//--------------------- .nv.global                --------------------------
	.section	.nv.global,"aw",@nobits
.nv.global:
	.type		_ZN47_INTERNAL_82860217_9_kernel_cu_702d5225_28984864cute1_E,@object
	.size		_ZN47_INTERNAL_82860217_9_kernel_cu_702d5225_28984864cute1_E,(_ZN47_INTERNAL_82860217_9_kernel_cu_702d5225_28984864cuda3std3__45__cpo6cbeginE - _ZN47_INTERNAL_82860217_9_kernel_cu_702d5225_28984864cute1_E)
_ZN47_INTERNAL_82860217_9_kernel_cu_702d5225_28984864cute1_E:
	.zero		1
	.type		_ZN47_INTERNAL_82860217_9_kernel_cu_702d5225_28984864cuda3std3__45__cpo6cbeginE,@object
	.size		_ZN47_INTERNAL_82860217_9_kernel_cu_702d5225_28984864cuda3std3__45__cpo6cbeginE,(_ZN47_INTERNAL_82860217_9_kernel_cu_702d5225_28984864cuda3std3__48in_placeE - _ZN47_INTERNAL_82860217_9_kernel_cu_702d5225_28984864cuda3std3__45__cpo6cbeginE)
_ZN47_INTERNAL_82860217_9_kernel_cu_702d5225_28984864cuda3std3__45__cpo6cbeginE:
	.zero		1
	.type		_ZN47_INTERNAL_82860217_9_kernel_cu_702d5225_28984864cuda3std3__48in_placeE,@object
	.size		_ZN47_INTERNAL_82860217_9_kernel_cu_702d5225_28984864cuda3std3__48in_placeE,(_ZN47_INTERNAL_82860217_9_kernel_cu_702d5225_28984864cuda3std6ranges3__45__cpo9iter_moveE - _ZN47_INTERNAL_82860217_9_kernel_cu_702d5225_28984864cuda3std3__48in_placeE)
_ZN47_INTERNAL_82860217_9_kernel_cu_702d5225_28984864cuda3std3__48in_placeE:
	.zero		1
	.type		_ZN47_INTERNAL_82860217_9_kernel_cu_702d5225_28984864cuda3std6ranges3__45__cpo9iter_moveE,@object
	.size		_ZN47_INTERNAL_82860217_9_kernel_cu_702d5225_28984864cuda3std6ranges3__45__cpo9iter_moveE,(_ZN47_INTERNAL_82860217_9_kernel_cu_702d5225_28984864cuda3std3__45__cpo5beginE - _ZN47_INTERNAL_82860217_9_kernel_cu_702d5225_28984864cuda3std6ranges3__45__cpo9iter_moveE)
_ZN47_INTERNAL_82860217_9_kernel_cu_702d5225_28984864cuda3std6ranges3__45__cpo9iter_moveE:
	.zero		1
	.type		_ZN47_INTERNAL_82860217_9_kernel_cu_702d5225_28984864cuda3std3__45__cpo5beginE,@object
	.size		_ZN47_INTERNAL_82860217_9_kernel_cu_702d5225_28984864cuda3std3__45__cpo5beginE,(_ZN47_INTERNAL_82860217_9_kernel_cu_702d5225_28984864cuda3std3__449_GLOBAL__N__82860217_9_kernel_cu_702d5225_28984866ignoreE - _ZN47_INTERNAL_82860217_9_kernel_cu_702d5225_28984864cuda3std3__45__cpo5beginE)
_ZN47_INTERNAL_82860217_9_kernel_cu_702d5225_28984864cuda3std3__45__cpo5beginE:
	.zero		1
	.type		_ZN47_INTERNAL_82860217_9_kernel_cu_702d5225_28984864cuda3std3__449_GLOBAL__N__82860217_9_kernel_cu_702d5225_28984866ignoreE,@object
	.size		_ZN47_INTERNAL_82860217_9_kernel_cu_702d5225_28984864cuda3std3__449_GLOBAL__N__82860217_9_kernel_cu_702d5225_28984866ignoreE,(_ZN47_INTERNAL_82860217_9_kernel_cu_702d5225_28984864cute7productE - _ZN47_INTERNAL_82860217_9_kernel_cu_702d5225_28984864cuda3std3__449_GLOBAL__N__82860217_9_kernel_cu_702d5225_28984866ignoreE)
_ZN47_INTERNAL_82860217_9_kernel_cu_702d5225_28984864cuda3std3__449_GLOBAL__N__82860217_9_kernel_cu_702d5225_28984866ignoreE:
	.zero		1
	.type		_ZN47_INTERNAL_82860217_9_kernel_cu_702d5225_28984864cute7productE,@object
	.size		_ZN47_INTERNAL_82860217_9_kernel_cu_702d5225_28984864cute7productE,(_ZN47_INTERNAL_82860217_9_kernel_cu_702d5225_28984864cuda3std3__45__cpo3endE - _ZN47_INTERNAL_82860217_9_kernel_cu_702d5225_28984864cute7productE)
_ZN47_INTERNAL_82860217_9_kernel_cu_702d5225_28984864cute7productE:
	.zero		1
	.type		_ZN47_INTERNAL_82860217_9_kernel_cu_702d5225_28984864cuda3std3__45__cpo3endE,@object
	.size		_ZN47_INTERNAL_82860217_9_kernel_cu_702d5225_28984864cuda3std3__45__cpo3endE,(_ZN47_INTERNAL_82860217_9_kernel_cu_702d5225_28984864cuda3std3__419piecewise_constructE - _ZN47_INTERNAL_82860217_9_kernel_cu_702d5225_28984864cuda3std3__45__cpo3endE)
_ZN47_INTERNAL_82860217_9_kernel_cu_702d5225_28984864cuda3std3__45__cpo3endE:
	.zero		1
	.type		_ZN47_INTERNAL_82860217_9_kernel_cu_702d5225_28984864cuda3std3__419piecewise_constructE,@object
	.size		_ZN47_INTERNAL_82860217_9_kernel_cu_702d5225_28984864cuda3std3__419piecewise_constructE,(_ZN47_INTERNAL_82860217_9_kernel_cu_702d5225_28984864cuda3std3__45__cpo4cendE - _ZN47_INTERNAL_82860217_9_kernel_cu_702d5225_28984864cuda3std3__419piecewise_constructE)
_ZN47_INTERNAL_82860217_9_kernel_cu_702d5225_28984864cuda3std3__419piecewise_constructE:
	.zero		1
	.type		_ZN47_INTERNAL_82860217_9_kernel_cu_702d5225_28984864cuda3std3__45__cpo4cendE,@object
	.size		_ZN47_INTERNAL_82860217_9_kernel_cu_702d5225_28984864cuda3std3__45__cpo4cendE,(_ZN47_INTERNAL_82860217_9_kernel_cu_702d5225_28984864cuda3std6ranges3__45__cpo4swapE - _ZN47_INTERNAL_82860217_9_kernel_cu_702d5225_28984864cuda3std3__45__cpo4cendE)
_ZN47_INTERNAL_82860217_9_kernel_cu_702d5225_28984864cuda3std3__45__cpo4cendE:
	.zero		1
	.type		_ZN47_INTERNAL_82860217_9_kernel_cu_702d5225_28984864cuda3std6ranges3__45__cpo4swapE,@object
	.size		_ZN47_INTERNAL_82860217_9_kernel_cu_702d5225_28984864cuda3std6ranges3__45__cpo4swapE,(.L_10 - _ZN47_INTERNAL_82860217_9_kernel_cu_702d5225_28984864cuda3std6ranges3__45__cpo4swapE)
_ZN47_INTERNAL_82860217_9_kernel_cu_702d5225_28984864cuda3std6ranges3__45__cpo4swapE:
	.zero		1
.L_10:


//--------------------- .nv.constant0._ZN9deep_gemm24sm100_fp8_gemm_1d1d_implILN4cute4UMMA5MajorE0ELS3_0ELj0ELj7168ELj2048ELj128ELj224ELj128ELj1ELj128ELj128ELj64ELj4ELj128ELj128ELj1ELb0ELj145ELNS_8GemmTypeE0ELb0EN7cutlass10bfloat16_tENS_16EpilogueIdentityEEEvPijjj14CUtensorMap_stS9_S9_S9_S9_ --------------------------
	.section	.nv.constant0._ZN9deep_gemm24sm100_fp8_gemm_1d1d_implILN4cute4UMMA5MajorE0ELS3_0ELj0ELj7168ELj2048ELj128ELj224ELj128ELj1ELj128ELj128ELj64ELj4ELj128ELj128ELj1ELb0ELj145ELNS_8GemmTypeE0ELb0EN7cutlass10bfloat16_tENS_16EpilogueIdentityEEEvPijjj14CUtensorMap_stS9_S9_S9_S9_,"a",@progbits
	.sectionflags	@""
	.align	4
.nv.constant0._ZN9deep_gemm24sm100_fp8_gemm_1d1d_implILN4cute4UMMA5MajorE0ELS3_0ELj0ELj7168ELj2048ELj128ELj224ELj128ELj1ELj128ELj128ELj64ELj4ELj128ELj128ELj1ELb0ELj145ELNS_8GemmTypeE0ELb0EN7cutlass10bfloat16_tENS_16EpilogueIdentityEEEvPijjj14CUtensorMap_stS9_S9_S9_S9_:
	.zero		1600


//--------------------- SYMBOLS --------------------------

	.type		.nv.reservedSmem.offset0,@object
	.size		.nv.reservedSmem.offset0,0x4
	.type		.nv.reservedSmem.cap,@object
	.size		.nv.reservedSmem.cap,0x4
